def matmul_kernel(
    a_ptr,
    b_ptr,
    c_ptr,
    M,
    N,
    K,
    stride_am,
    stride_ak,
    stride_bk,
    stride_bn,
    stride_cm,
    stride_cn,
    BLOCK_M: tl.constexpr,
    BLOCK_N: tl.constexpr,
    BLOCK_K: tl.constexpr,
    GROUP_M: tl.constexpr,
):
    pid = tl.program_id(axis=0)
    num_pid_m = tl.cdiv(M, BLOCK_M)
    num_pid_n = tl.cdiv(N, BLOCK_N)
    num_pid_in_group = GROUP_M * num_pid_n
    group_id = pid // num_pid_in_group
    first_pid_m = group_id * GROUP_M
    group_size_m = min(num_pid_m - first_pid_m, GROUP_M)
    pid_m = first_pid_m + ((pid % num_pid_in_group) % group_size_m)
    pid_n = (pid % num_pid_in_group) // group_size_m

    offs_am = (pid_m * BLOCK_M + tl.arange(0, BLOCK_M)) % M
    offs_bn = (pid_n * BLOCK_N + tl.arange(0, BLOCK_N)) % N
    offs_k = tl.arange(0, BLOCK_K)
    a_ptrs = a_ptr + offs_am[:, None] * stride_am + offs_k[None, :] * stride_ak
    b_ptrs = b_ptr + offs_k[:, None] * stride_bk + offs_bn[None, :] * stride_bn

    acc = tl.zeros((BLOCK_M, BLOCK_N), dtype=tl.float32)
    for kk in range(0, tl.cdiv(K, BLOCK_K)):
        a = tl.load(a_ptrs, mask=offs_k[None, :] < K - kk * BLOCK_K, other=0.0)
        b = tl.load(b_ptrs, mask=offs_k[:, None] < K - kk * BLOCK_K, other=0.0)
        acc = tl.dot(a, b, acc)
        a_ptrs += BLOCK_K * stride_ak
        b_ptrs += BLOCK_K * stride_bk

    c = acc.to(c_ptr.dtype.element_ty)
    offs_cm = pid_m * BLOCK_M + tl.arange(0, BLOCK_M)
    offs_cn = pid_n * BLOCK_N + tl.arange(0, BLOCK_N)
    c_ptrs = c_ptr + offs_cm[:, None] * stride_cm + offs_cn[None, :] * stride_cn
    mask = (offs_cm[:, None] < M) & (offs_cn[None, :] < N)
    tl.store(c_ptrs, c, mask=mask)

# config = {"BLOCK_K": 32, "BLOCK_M": 16, "BLOCK_N": 64, "GROUP_M": 8, "arch": "sm_90", "dtype": "fp16", "num_ctas": 1, "num_stages": 2, "num_warps": 8}
# arch = sm_90


// ===== COMPILED SASS (sm_90a) =====

	.target	sm_90a

	.elftype	@"ET_EXEC"


//--------------------- .note.nv.tkinfo           --------------------------
	.section	.note.nv.tkinfo,"",@"SHT_NOTE"
	.sectionflags	@"SHF_NOTE_NV_TKINFO"
	.tkinfo
        /*0018*/ 	.word	0x00000002
        /*0030*/ 	.string	""
        /*0030*/ 	.string	"ptxas"
        /*0030*/ 	.string	"Cuda compilation tools, release 13.0, V13.0.88"
        /*0030*/ 	.string	"Build cuda_13.0.r13.0/compiler.36424714_0"
        /*0030*/ 	.string	"-v  -suppress-debug-info  -lineinfo  -arch sm_90a "



//--------------------- .note.nv.cuinfo           --------------------------
	.section	.note.nv.cuinfo,"",@"SHT_NOTE"
	.sectionflags	@"SHF_NOTE_NV_CUINFO"
        /*0018*/ 	.short	0x0002
        /*001a*/ 	.short	0x005a
        /*001c*/ 	.short	0x0082
	.zero		2


//--------------------- .nv.info                  --------------------------
	.section	.nv.info,"",@"SHT_CUDA_INFO"
	.align	4


	//----- nvinfo : EIATTR_REGCOUNT
	.align		4
        /*0000*/ 	.byte	0x04, 0x2f
        /*0002*/ 	.short	(.L_1 - .L_0)
	.align		4
.L_0:
        /*0004*/ 	.word	index@(matmul_kernel)
        /*0008*/ 	.word	0x0000003f


	//----- nvinfo : EIATTR_FRAME_SIZE
	.align		4
.L_1:
        /*000c*/ 	.byte	0x04, 0x11
        /*000e*/ 	.short	(.L_3 - .L_2)
	.align		4
.L_2:
        /*0010*/ 	.word	index@(matmul_kernel)
        /*0014*/ 	.word	0x00000000


	//----- nvinfo : EIATTR_MIN_STACK_SIZE
	.align		4
.L_3:
        /*0018*/ 	.byte	0x04, 0x12
        /*001a*/ 	.short	(.L_5 - .L_4)
	.align		4
.L_4:
        /*001c*/ 	.word	index@(matmul_kernel)
        /*0020*/ 	.word	0x00000000
.L_5:


//--------------------- .nv.compat                --------------------------
	.section	.nv.compat,"",@"SHT_CUDA_COMPAT_INFO"
	.align	4
        /*0000*/ 	.byte	0x02, 0x09, 0x01, 0x00, 0x02, 0x02, 0x01, 0x00, 0x02, 0x05, 0x05, 0x00, 0x03, 0x07, 0x01, 0x01
        /*0010*/ 	.byte	0x02, 0x03, 0x00, 0x00, 0x02, 0x06, 0x01, 0x00, 0x04, 0x0b, 0x08, 0x00, 0x00, 0x00, 0x00, 0x00
        /*0020*/ 	.byte	0x00, 0x00, 0x00, 0x00


//--------------------- .nv.info.matmul_kernel    --------------------------
	.section	.nv.info.matmul_kernel,"",@"SHT_CUDA_INFO"
	.sectionflags	@""
	.align	4


	//----- nvinfo : EIATTR_CUDA_API_VERSION
	.align		4
        /*0000*/ 	.byte	0x04, 0x37
        /*0002*/ 	.short	(.L_7 - .L_6)
.L_6:
        /*0004*/ 	.word	0x00000082


	//----- nvinfo : EIATTR_KPARAM_INFO
	.align		4
.L_7:
        /*0008*/ 	.byte	0x04, 0x17
        /*000a*/ 	.short	(.L_9 - .L_8)
.L_8:
        /*000c*/ 	.word	0x00000000
        /*0010*/ 	.short	0x000d
        /*0012*/ 	.short	0x0048
        /*0014*/ 	.byte	0x00, 0xf4, 0x21, 0x00


	//----- nvinfo : EIATTR_KPARAM_INFO
	.align		4
.L_9:
        /*0018*/ 	.byte	0x04, 0x17
        /*001a*/ 	.short	(.L_11 - .L_10)
.L_10:
        /*001c*/ 	.word	0x00000000
        /*0020*/ 	.short	0x000c
        /*0022*/ 	.short	0x0040
        /*0024*/ 	.byte	0x00, 0xf4, 0x21, 0x00


	//----- nvinfo : EIATTR_KPARAM_INFO
	.align		4
.L_11:
        /*0028*/ 	.byte	0x04, 0x17
        /*002a*/ 	.short	(.L_13 - .L_12)
.L_12:
        /*002c*/ 	.word	0x00000000
        /*0030*/ 	.short	0x000b
        /*0032*/ 	.short	0x0038
        /*0034*/ 	.byte	0x00, 0xf0, 0x11, 0x00


	//----- nvinfo : EIATTR_KPARAM_INFO
	.align		4
.L_13:
        /*0038*/ 	.byte	0x04, 0x17
        /*003a*/ 	.short	(.L_15 - .L_14)
.L_14:
        /*003c*/ 	.word	0x00000000
        /*0040*/ 	.short	0x000a
        /*0042*/ 	.short	0x0034
        /*0044*/ 	.byte	0x00, 0xf0, 0x11, 0x00


	//----- nvinfo : EIATTR_KPARAM_INFO
	.align		4
.L_15:
        /*0048*/ 	.byte	0x04, 0x17
        /*004a*/ 	.short	(.L_17 - .L_16)
.L_16:
        /*004c*/ 	.word	0x00000000
        /*0050*/ 	.short	0x0009
        /*0052*/ 	.short	0x0030
        /*0054*/ 	.byte	0x00, 0xf0, 0x11, 0x00


	//----- nvinfo : EIATTR_KPARAM_INFO
	.align		4
.L_17:
        /*0058*/ 	.byte	0x04, 0x17
        /*005a*/ 	.short	(.L_19 - .L_18)
.L_18:
        /*005c*/ 	.word	0x00000000
        /*0060*/ 	.short	0x0008
        /*0062*/ 	.short	0x002c
        /*0064*/ 	.byte	0x00, 0xf0, 0x11, 0x00


	//----- nvinfo : EIATTR_KPARAM_INFO
	.align		4
.L_19:
        /*0068*/ 	.byte	0x04, 0x17
        /*006a*/ 	.short	(.L_21 - .L_20)
.L_20:
        /*006c*/ 	.word	0x00000000
        /*0070*/ 	.short	0x0007
        /*0072*/ 	.short	0x0028
        /*0074*/ 	.byte	0x00, 0xf0, 0x11, 0x00


	//----- nvinfo : EIATTR_KPARAM_INFO
	.align		4
.L_21:
        /*0078*/ 	.byte	0x04, 0x17
        /*007a*/ 	.short	(.L_23 - .L_22)
.L_22:
        /*007c*/ 	.word	0x00000000
        /*0080*/ 	.short	0x0006
        /*0082*/ 	.short	0x0024
        /*0084*/ 	.byte	0x00, 0xf0, 0x11, 0x00


	//----- nvinfo : EIATTR_KPARAM_INFO
	.align		4
.L_23:
        /*0088*/ 	.byte	0x04, 0x17
        /*008a*/ 	.short	(.L_25 - .L_24)
.L_24:
        /*008c*/ 	.word	0x00000000
        /*0090*/ 	.short	0x0005
        /*0092*/ 	.short	0x0020
        /*0094*/ 	.byte	0x00, 0xf0, 0x11, 0x00


	//----- nvinfo : EIATTR_KPARAM_INFO
	.align		4
.L_25:
        /*0098*/ 	.byte	0x04, 0x17
        /*009a*/ 	.short	(.L_27 - .L_26)
.L_26:
        /*009c*/ 	.word	0x00000000
        /*00a0*/ 	.short	0x0004
        /*00a2*/ 	.short	0x001c
        /*00a4*/ 	.byte	0x00, 0xf0, 0x11, 0x00


	//----- nvinfo : EIATTR_KPARAM_INFO
	.align		4
.L_27:
        /*00a8*/ 	.byte	0x04, 0x17
        /*00aa*/ 	.short	(.L_29 - .L_28)
.L_28:
        /*00ac*/ 	.word	0x00000000
        /*00b0*/ 	.short	0x0003
        /*00b2*/ 	.short	0x0018
        /*00b4*/ 	.byte	0x00, 0xf0, 0x11, 0x00


	//----- nvinfo : EIATTR_KPARAM_INFO
	.align		4
.L_29:
        /*00b8*/ 	.byte	0x04, 0x17
        /*00ba*/ 	.short	(.L_31 - .L_30)
.L_30:
        /*00bc*/ 	.word	0x00000000
        /*00c0*/ 	.short	0x0002
        /*00c2*/ 	.short	0x0010
        /*00c4*/ 	.byte	0x00, 0xf4, 0x21, 0x00


	//----- nvinfo : EIATTR_KPARAM_INFO
	.align		4
.L_31:
        /*00c8*/ 	.byte	0x04, 0x17
        /*00ca*/ 	.short	(.L_33 - .L_32)
.L_32:
        /*00cc*/ 	.word	0x00000000
        /*00d0*/ 	.short	0x0001
        /*00d2*/ 	.short	0x0008
        /*00d4*/ 	.byte	0x00, 0xf4, 0x21, 0x00


	//----- nvinfo : EIATTR_KPARAM_INFO
	.align		4
.L_33:
        /*00d8*/ 	.byte	0x04, 0x17
        /*00da*/ 	.short	(.L_35 - .L_34)
.L_34:
        /*00dc*/ 	.word	0x00000000
        /*00e0*/ 	.short	0x0000
        /*00e2*/ 	.short	0x0000
        /*00e4*/ 	.byte	0x00, 0xf4, 0x21, 0x00


	//----- nvinfo : EIATTR_SPARSE_MMA_MASK
	.align		4
.L_35:
        /*00e8*/ 	.byte	0x03, 0x50
        /*00ea*/ 	.short	0x0000


	//----- nvinfo : EIATTR_MAXREG_COUNT
	.align		4
        /*00ec*/ 	.byte	0x03, 0x1b
        /*00ee*/ 	.short	0x00ff


	//----- nvinfo : EIATTR_NUM_BARRIERS
	.align		4
        /*00f0*/ 	.byte	0x02, 0x4c
        /*00f2*/ 	.byte	0x01
	.zero		1


	//----- nvinfo : EIATTR_MERCURY_ISA_VERSION
	.align		4
        /*00f4*/ 	.byte	0x03, 0x5f
        /*00f6*/ 	.short	0x0101


	//----- nvinfo : EIATTR_EXIT_INSTR_OFFSETS
	.align		4
        /*00f8*/ 	.byte	0x04, 0x1c
        /*00fa*/ 	.short	(.L_37 - .L_36)


	//   ....[0]....
.L_36:
        /*00fc*/ 	.word	0x00001ab0


	//   ....[1]....
        /*0100*/ 	.word	0x00001ae0


	//----- nvinfo : EIATTR_REQNTID
	.align		4
.L_37:
        /*0104*/ 	.byte	0x04, 0x10
        /*0106*/ 	.short	(.L_39 - .L_38)
.L_38:
        /*0108*/ 	.word	0x00000100
        /*010c*/ 	.word	0x00000001
        /*0110*/ 	.word	0x00000001


	//----- nvinfo : EIATTR_CBANK_PARAM_SIZE
	.align		4
.L_39:
        /*0114*/ 	.byte	0x03, 0x19
        /*0116*/ 	.short	0x0050


	//----- nvinfo : EIATTR_PARAM_CBANK
	.align		4
        /*0118*/ 	.byte	0x04, 0x0a
        /*011a*/ 	.short	(.L_41 - .L_40)
	.align		4
.L_40:
        /*011c*/ 	.word	index@(.nv.constant0.matmul_kernel)
        /*0120*/ 	.short	0x0210
        /*0122*/ 	.short	0x0050


	//----- nvinfo : EIATTR_SW_WAR
	.align		4
.L_41:
        /*0124*/ 	.byte	0x04, 0x36
        /*0126*/ 	.short	(.L_43 - .L_42)
.L_42:
        /*0128*/ 	.word	0x00000008
.L_43:


//--------------------- .nv.callgraph             --------------------------
	.section	.nv.callgraph,"",@"SHT_CUDA_CALLGRAPH"
	.align	4
	.sectionentsize	8
	.align		4
        /*0000*/ 	.word	0x00000000
	.align		4
        /*0004*/ 	.word	0xffffffff
	.align		4
        /*0008*/ 	.word	0x00000000
	.align		4
        /*000c*/ 	.word	0xfffffffe
	.align		4
        /*0010*/ 	.word	0x00000000
	.align		4
        /*0014*/ 	.word	0xfffffffd
	.align		4
        /*0018*/ 	.word	0x00000000
	.align		4
        /*001c*/ 	.word	0xfffffffc


//--------------------- .text.matmul_kernel       --------------------------
	.section	.text.matmul_kernel,"ax",@progbits
	.align	128
        .global         matmul_kernel
        .type           matmul_kernel,@function
        .size           matmul_kernel,(.L_x_3 - matmul_kernel)
        .other          matmul_kernel,@"STO_CUDA_ENTRY STV_DEFAULT"
matmul_kernel:
.text.matmul_kernel:
[----:B------:R-:W-:Y:S08]  /*0000*/  LDC R1, c[0x0][0x28] ;  /* 0x00000a00ff017b82 */ /* 0x000ff00000000800 */
[----:B------:R-:W0:Y:S01]  /*0010*/  LDC.64 R22, c[0x0][0x228] ;  /* 0x00008a00ff167b82 */ /* 0x000e220000000a00 */
[----:B------:R-:W1:Y:S01]  /*0020*/  S2R R5, SR_CTAID.X ;  /* 0x0000000000057919 */ /* 0x000e620000002500 */
[----:B------:R-:W-:Y:S01]  /*0030*/  UMOV UR4, 0x400 ;  /* 0x0000040000047882 */ /* 0x000fe20000000000 */
[----:B------:R-:W-:Y:S01]  /*0040*/  ULDC.64 UR6, c[0x0][0x208] ;  /* 0x0000820000067ab9 */ /* 0x000fe20000000a00 */
[----:B------:R-:W2:Y:S04]  /*0050*/  S2R R14, SR_TID.X ;  /* 0x00000000000e7919 */ /* 0x000ea80000002100 */
[----:B------:R-:W3:Y:S08]  /*0060*/  LDC R44, c[0x0][0x230] ;  /* 0x00008c00ff2c7b82 */ /* 0x000ef00000000800 */
[----:B------:R-:W4:Y:S01]  /*0070*/  S2UR UR5, SR_CgaCtaId ;  /* 0x00000000000579c3 */ /* 0x000f220000008800 */
[----:B0-----:R-:W-:-:S05]  /*0080*/  VIADD R0, R23, 0x3f ;  /* 0x0000003f17007836 */ /* 0x001fca0000000000 */
[----:B------:R-:W-:Y:S01]  /*0090*/  SHF.R.S32.HI R3, RZ, 0x1f, R0 ;  /* 0x0000001fff037819 */ /* 0x000fe20000011400 */
[----:B---3--:R-:W-:-:S03]  /*00a0*/  VIADD R44, R44, 0x1f ;  /* 0x0000001f2c2c7836 */ /* 0x008fc60000000000 */
[----:B------:R-:W-:Y:S02]  /*00b0*/  LEA.HI R3, R3, R0, RZ, 0x6 ;  /* 0x0000000003037211 */ /* 0x000fe400078f30ff */
[----:B-1----:R-:W-:Y:S02]  /*00c0*/  IABS R8, R5 ;  /* 0x0000000500087213 */ /* 0x002fe40000000000 */
[----:B------:R-:W-:Y:S01]  /*00d0*/  SHF.R.S32.HI R3, RZ, 0x6, R3 ;  /* 0x00000006ff037819 */ /* 0x000fe20000011403 */
[----:B----4-:R-:W-:-:S04]  /*00e0*/  ULEA UR4, UR5, UR4, 0x18 ;  /* 0x0000000405047291 */ /* 0x010fc8000f8ec03f */
[----:B------:R-:W-:-:S05]  /*00f0*/  IMAD.SHL.U32 R4, R3, 0x8, RZ ;  /* 0x0000000803047824 */ /* 0x000fca00078e00ff */
[-C--:B------:R-:W-:Y:S02]  /*0100*/  IABS R7, R4.reuse ;  /* 0x0000000400077213 */ /* 0x080fe40000000000 */
[----:B------:R-:W-:Y:S02]  /*0110*/  IABS R10, R4 ;  /* 0x00000004000a7213 */ /* 0x000fe40000000000 */
[----:B------:R-:W0:Y:S08]  /*0120*/  I2F.RP R0, R7 ;  /* 0x0000000700007306 */ /* 0x000e300000209400 */
[----:B0-----:R-:W0:Y:S02]  /*0130*/  MUFU.RCP R0, R0 ;  /* 0x0000000000007308 */ /* 0x001e240000001000 */
[----:B0-----:R-:W-:-:S02]  /*0140*/  VIADD R2, R0, 0xffffffe ;  /* 0x0ffffffe00027836 */ /* 0x001fc40000000000 */
[----:B------:R-:W-:-:S04]  /*0150*/  IMAD.MOV R0, RZ, RZ, -R10 ;  /* 0x000000ffff007224 */ /* 0x000fc800078e0a0a */
[----:B------:R0:W1:Y:S02]  /*0160*/  F2I.FTZ.U32.TRUNC.NTZ R3, R2 ;  /* 0x0000000200037305 */ /* 0x000064000021f000 */
[----:B0-----:R-:W-:Y:S02]  /*0170*/  IMAD.MOV.U32 R2, RZ, RZ, RZ ;  /* 0x000000ffff027224 */ /* 0x001fe400078e00ff */
[----:B-1----:R-:W-:-:S04]  /*0180*/  IMAD.MOV R6, RZ, RZ, -R3 ;  /* 0x000000ffff067224 */ /* 0x002fc800078e0a03 */
[----:B------:R-:W-:Y:S02]  /*0190*/  IMAD R9, R6, R7, RZ ;  /* 0x0000000706097224 */ /* 0x000fe400078e02ff */
[----:B------:R-:W-:Y:S02]  /*01a0*/  IMAD.MOV.U32 R6, RZ, RZ, R8 ;  /* 0x000000ffff067224 */ /* 0x000fe400078e0008 */
[----:B------:R-:W-:-:S06]  /*01b0*/  IMAD.HI.U32 R3, R3, R9, R2 ;  /* 0x0000000903037227 */ /* 0x000fcc00078e0002 */
[----:B------:R-:W-:-:S04]  /*01c0*/  IMAD.HI.U32 R3, R3, R6, RZ ;  /* 0x0000000603037227 */ /* 0x000fc800078e00ff */
[----:B------:R-:W-:-:S05]  /*01d0*/  IMAD R0, R3, R0, R6 ;  /* 0x0000000003007224 */ /* 0x000fca00078e0206 */
[----:B------:R-:W-:-:S13]  /*01e0*/  ISETP.GT.U32.AND P1, PT, R7, R0, PT ;  /* 0x000000000700720c */ /* 0x000fda0003f24070 */
[----:B------:R-:W-:Y:S02]  /*01f0*/  @!P1 IMAD.IADD R0, R0, 0x1, -R7 ;  /* 0x0000000100009824 */ /* 0x000fe400078e0a07 */
[----:B------:R-:W-:Y:S01]  /*0200*/  @!P1 VIADD R3, R3, 0x1 ;  /* 0x0000000103039836 */ /* 0x000fe20000000000 */
[----:B------:R-:W-:Y:S02]  /*0210*/  ISETP.NE.AND P1, PT, R4, RZ, PT ;  /* 0x000000ff0400720c */ /* 0x000fe40003f25270 */
[----:B------:R-:W-:Y:S02]  /*0220*/  ISETP.GE.U32.AND P0, PT, R0, R7, PT ;  /* 0x000000070000720c */ /* 0x000fe40003f06070 */
[----:B------:R-:W-:-:S04]  /*0230*/  LOP3.LUT R0, R5, R4, RZ, 0x3c, !PT ;  /* 0x0000000405007212 */ /* 0x000fc800078e3cff */
[----:B------:R-:W-:Y:S01]  /*0240*/  ISETP.GE.AND P2, PT, R0, RZ, PT ;  /* 0x000000ff0000720c */ /* 0x000fe20003f46270 */
[----:B------:R-:W-:-:S06]  /*0250*/  VIADD R0, R22, 0xf ;  /* 0x0000000f16007836 */ /* 0x000fcc0000000000 */
[----:B------:R-:W-:-:S04]  /*0260*/  @P0 VIADD R3, R3, 0x1 ;  /* 0x0000000103030836 */ /* 0x000fc80000000000 */
[----:B------:R-:W-:Y:S01]  /*0270*/  IMAD.MOV.U32 R2, RZ, RZ, R3 ;  /* 0x000000ffff027224 */ /* 0x000fe200078e0003 */
[----:B------:R-:W-:-:S03]  /*0280*/  SHF.R.S32.HI R3, RZ, 0x1f, R0 ;  /* 0x0000001fff037819 */ /* 0x000fc60000011400 */
[----:B------:R-:W-:Y:S01]  /*0290*/  @!P2 IMAD.MOV R2, RZ, RZ, -R2 ;  /* 0x000000ffff02a224 */ /* 0x000fe200078e0a02 */
[----:B------:R-:W-:Y:S02]  /*02a0*/  @!P1 LOP3.LUT R2, RZ, R4, RZ, 0x33, !PT ;  /* 0x00000004ff029212 */ /* 0x000fe400078e33ff */
[----:B------:R-:W-:-:S03]  /*02b0*/  LEA.HI R3, R3, R0, RZ, 0x4 ;  /* 0x0000000003037211 */ /* 0x000fc600078f20ff */
[----:B------:R-:W-:Y:S02]  /*02c0*/  IMAD.SHL.U32 R6, R2, 0x8, RZ ;  /* 0x0000000802067824 */ /* 0x000fe400078e00ff */
[----:B------:R-:W-:-:S03]  /*02d0*/  IMAD.MOV R2, RZ, RZ, -R2 ;  /* 0x000000ffff027224 */ /* 0x000fc600078e0a02 */
[----:B------:R-:W-:Y:S01]  /*02e0*/  LEA.HI.SX32 R3, R3, -R6, 0x1c ;  /* 0x8000000603037211 */ /* 0x000fe200078fe2ff */
[----:B------:R-:W-:-:S03]  /*02f0*/  IMAD R4, R4, R2, R5 ;  /* 0x0000000204047224 */ /* 0x000fc600078e0205 */
[----:B------:R-:W-:Y:S02]  /*0300*/  VIMNMX R11, R3, 0x8, PT ;  /* 0x00000008030b7848 */ /* 0x000fe40003fe0100 */
[----:B------:R-:W-:Y:S02]  /*0310*/  IABS R9, R4 ;  /* 0x0000000400097213 */ /* 0x000fe40000000000 */
[----:B------:R-:W-:-:S04]  /*0320*/  IABS R7, R11 ;  /* 0x0000000b00077213 */ /* 0x000fc80000000000 */
[----:B------:R-:W0:Y:S08]  /*0330*/  I2F.RP R0, R7 ;  /* 0x0000000700007306 */ /* 0x000e300000209400 */
[----:B0-----:R-:W0:Y:S02]  /*0340*/  MUFU.RCP R0, R0 ;  /* 0x0000000000007308 */ /* 0x001e240000001000 */
[----:B0-----:R-:W-:-:S06]  /*0350*/  VIADD R3, R0, 0xffffffe ;  /* 0x0ffffffe00037836 */ /* 0x001fcc0000000000 */
[----:B------:R-:W0:Y:S02]  /*0360*/  F2I.FTZ.U32.TRUNC.NTZ R3, R3 ;  /* 0x0000000300037305 */ /* 0x000e24000021f000 */
[----:B0-----:R-:W-:-:S04]  /*0370*/  IMAD.MOV R8, RZ, RZ, -R3 ;  /* 0x000000ffff087224 */ /* 0x001fc800078e0a03 */
[----:B------:R-:W-:Y:S01]  /*0380*/  IMAD.MOV.U32 R2, RZ, RZ, R8 ;  /* 0x000000ffff027224 */ /* 0x000fe200078e0008 */
[----:B------:R-:W-:-:S03]  /*0390*/  IABS R8, R11 ;  /* 0x0000000b00087213 */ /* 0x000fc60000000000 */
[----:B------:R-:W-:Y:S02]  /*03a0*/  IMAD R5, R2, R7, RZ ;  /* 0x0000000702057224 */ /* 0x000fe400078e02ff */
[----:B------:R-:W-:Y:S02]  /*03b0*/  IMAD.MOV.U32 R2, RZ, RZ, RZ ;  /* 0x000000ffff027224 */ /* 0x000fe400078e00ff */
[----:B------:R-:W-:Y:S02]  /*03c0*/  IMAD.MOV R0, RZ, RZ, -R8 ;  /* 0x000000ffff007224 */ /* 0x000fe400078e0a08 */
[----:B------:R-:W-:Y:S01]  /*03d0*/  IMAD.HI.U32 R2, R3, R5, R2 ;  /* 0x0000000503027227 */ /* 0x000fe200078e0002 */
[----:B--2---:R-:W-:-:S05]  /*03e0*/  LOP3.LUT R3, R14, 0xf, RZ, 0xc0, !PT ;  /* 0x0000000f0e037812 */ /* 0x004fca00078ec0ff */
        /* <DEDUP_REMOVED lines=8> */
[----:B------:R-:W-:-:S07]  /*0470*/  ISETP.GE.AND P2, PT, R0, RZ, PT ;  /* 0x000000ff0000720c */ /* 0x000fce0003f46270 */
[----:B------:R-:W-:Y:S01]  /*0480*/  @P0 VIADD R2, R2, 0x1 ;  /* 0x0000000102020836 */ /* 0x000fe20000000000 */
[----:B------:R-:W-:-:S03]  /*0490*/  ISETP.GT.AND P0, PT, R44, 0x1f, PT ;  /* 0x0000001f2c00780c */ /* 0x000fc60003f04270 */
[----:B------:R-:W-:Y:S01]  /*04a0*/  IMAD.MOV.U32 R8, RZ, RZ, R2 ;  /* 0x000000ffff087224 */ /* 0x000fe200078e0002 */
[----:B------:R-:W-:-:S03]  /*04b0*/  LOP3.LUT R2, R14, 0x1f, RZ, 0xc0, !PT ;  /* 0x0000001f0e027812 */ /* 0x000fc600078ec0ff */
[----:B------:R-:W-:Y:S01]  /*04c0*/  @!P2 IMAD.MOV R8, RZ, RZ, -R8 ;  /* 0x000000ffff08a224 */ /* 0x000fe200078e0a08 */
[----:B------:R-:W-:-:S05]  /*04d0*/  @!P1 LOP3.LUT R8, RZ, R11, RZ, 0x33, !PT ;  /* 0x0000000bff089212 */ /* 0x000fca00078e33ff */
[----:B------:R-:W-:Y:S01]  /*04e0*/  IMAD.MOV R0, RZ, RZ, -R8 ;  /* 0x000000ffff007224 */ /* 0x000fe200078e0a08 */
[----:B------:R-:W-:Y:S01]  /*04f0*/  @!P0 PRMT R16, RZ, 0x7610, R16 ;  /* 0x00007610ff108816 */ /* 0x000fe20000000010 */
[----:B------:R-:W-:Y:S01]  /*0500*/  @!P0 IMAD.SHL.U32 R5, R14, 0x40, RZ ;  /* 0x000000400e058824 */ /* 0x000fe200078e00ff */
[----:B------:R-:W-:Y:S01]  /*0510*/  @!P0 PRMT R18, RZ, 0x7610, R18 ;  /* 0x00007610ff128816 */ /* 0x000fe20000000012 */
[----:B------:R-:W-:Y:S01]  /*0520*/  IMAD R0, R11, R0, R4 ;  /* 0x000000000b007224 */ /* 0x000fe200078e0204 */
[----:B------:R-:W-:Y:S01]  /*0530*/  SHF.R.U32.HI R4, RZ, 0x4, R14 ;  /* 0x00000004ff047819 */ /* 0x000fe2000001160e */
[----:B------:R-:W-:Y:S01]  /*0540*/  IMAD.SHL.U32 R8, R8, 0x40, RZ ;  /* 0x0000004008087824 */ /* 0x000fe200078e00ff */
[----:B------:R-:W-:Y:S01]  /*0550*/  @!P0 PRMT R16, R16, 0x5410, RZ ;  /* 0x0000541010108816 */ /* 0x000fe200000000ff */
[----:B------:R-:W-:Y:S01]  /*0560*/  IMAD.IADD R0, R6, 0x1, R0 ;  /* 0x0000000106007824 */ /* 0x000fe200078e0200 */
[----:B------:R-:W-:Y:S01]  /*0570*/  @!P0 PRMT R18, R18, 0x5410, RZ ;  /* 0x0000541012128816 */ /* 0x000fe200000000ff */
[----:B------:R-:W-:-:S02]  /*0580*/  @!P0 IMAD.SHL.U32 R6, R14, 0x20, RZ ;  /* 0x000000200e068824 */ /* 0x000fc400078e00ff */
[----:B------:R-:W-:Y:S01]  /*0590*/  IMAD R0, R0, 0x10, R3 ;  /* 0x0000001000007824 */ /* 0x000fe200078e0203 */
[----:B------:R-:W-:Y:S01]  /*05a0*/  SGXT.U32 R3, R4, 0x4 ;  /* 0x000000040403781a */ /* 0x000fe20000000000 */
[----:B------:R-:W-:Y:S01]  /*05b0*/  @!P0 IMAD.SHL.U32 R4, R14, 0x2, RZ ;  /* 0x000000020e048824 */ /* 0x000fe200078e00ff */
[----:B------:R-:W-:Y:S01]  /*05c0*/  @!P0 LOP3.LUT R6, R6, 0x60, RZ, 0xc0, !PT ;  /* 0x0000006006068812 */ /* 0x000fe200078ec0ff */
[----:B------:R-:W-:Y:S06]  /*05d0*/  @!P0 BRA `(.L_x_0) ;  /* 0x0000001000488947 */ /* 0x000fec0003800000 */
[----:B------:R-:W-:Y:S01]  /*05e0*/  IABS R6, R22 ;  /* 0x0000001600067213 */ /* 0x000fe20000000000 */
[----:B------:R-:W0:Y:S01]  /*05f0*/  LDC R42, c[0x0][0x238] ;  /* 0x00008e00ff2a7b82 */ /* 0x000e220000000800 */
[----:B------:R-:W-:Y:S01]  /*0600*/  IABS R11, R23 ;  /* 0x00000017000b7213 */ /* 0x000fe20000000000 */
[----:B------:R-:W-:Y:S01]  /*0610*/  ULDC.64 UR8, c[0x0][0x210] ;  /* 0x0000840000087ab9 */ /* 0x000fe20000000a00 */
[----:B------:R-:W1:Y:S01]  /*0620*/  I2F.RP R9, R6 ;  /* 0x0000000600097306 */ /* 0x000e620000209400 */
[----:B------:R-:W-:Y:S01]  /*0630*/  IABS R17, R0 ;  /* 0x0000000000117213 */ /* 0x000fe20000000000 */
[----:B------:R-:W-:Y:S01]  /*0640*/  ULDC UR5, c[0x0][0x234] ;  /* 0x00008d0000057ab9 */ /* 0x000fe20000000800 */
[----:B------:R-:W-:Y:S02]  /*0650*/  SHF.R.U32.HI R10, RZ, 0x2, R14 ;  /* 0x00000002ff0a7819 */ /* 0x000fe4000001160e */
[----:B------:R-:W-:Y:S01]  /*0660*/  ISETP.GE.AND P4, PT, R0, RZ, PT ;  /* 0x000000ff0000720c */ /* 0x000fe20003f86270 */
[----:B------:R-:W2:Y:S02]  /*0670*/  LDC R53, c[0x0][0x23c] ;  /* 0x00008f00ff357b82 */ /* 0x000ea40000000800 */
[----:B------:R-:W3:Y:S08]  /*0680*/  I2F.RP R7, R11 ;  /* 0x0000000b00077306 */ /* 0x000ef00000209400 */
[----:B-1----:R-:W1:Y:S01]  /*0690*/  MUFU.RCP R9, R9 ;  /* 0x0000000900097308 */ /* 0x002e620000001000 */
[----:B0-----:R-:W-:-:S07]  /*06a0*/  IMAD R47, R3, R42, RZ ;  /* 0x0000002a032f7224 */ /* 0x001fce00078e02ff */
[----:B---3--:R-:W0:Y:S01]  /*06b0*/  MUFU.RCP R7, R7 ;  /* 0x0000000700077308 */ /* 0x008e220000001000 */
[----:B--2---:R-:W-:Y:S02]  /*06c0*/  IMAD R51, R2, R53, RZ ;  /* 0x0000003502337224 */ /* 0x004fe400078e02ff */
[----:B------:R-:W-:Y:S02]  /*06d0*/  IMAD.SHL.U32 R53, R53, 0x20, RZ ;  /* 0x0000002035357824 */ /* 0x000fe400078e00ff */
[----:B-1----:R-:W-:-:S04]  /*06e0*/  VIADD R4, R9, 0xffffffe ;  /* 0x0ffffffe09047836 */ /* 0x002fc80000000000 */
[----:B------:R1:W2:Y:S01]  /*06f0*/  F2I.FTZ.U32.TRUNC.NTZ R5, R4 ;  /* 0x0000000400057305 */ /* 0x0002a2000021f000 */
[----:B0-----:R-:W-:-:S07]  /*0700*/  VIADD R12, R7, 0xffffffe ;  /* 0x0ffffffe070c7836 */ /* 0x001fce0000000000 */
[----:B------:R-:W0:Y:S01]  /*0710*/  F2I.FTZ.U32.TRUNC.NTZ R13, R12 ;  /* 0x0000000c000d7305 */ /* 0x000e22000021f000 */
[----:B-1----:R-:W-:Y:S02]  /*0720*/  IMAD.MOV.U32 R4, RZ, RZ, RZ ;  /* 0x000000ffff047224 */ /* 0x002fe400078e00ff */
[----:B--2---:R-:W-:-:S04]  /*0730*/  IMAD.MOV R15, RZ, RZ, -R5 ;  /* 0x000000ffff0f7224 */ /* 0x004fc800078e0a05 */
[----:B------:R-:W-:-:S04]  /*0740*/  IMAD R15, R15, R6, RZ ;  /* 0x000000060f0f7224 */ /* 0x000fc800078e02ff */
[----:B------:R-:W-:Y:S01]  /*0750*/  IMAD.HI.U32 R9, R5, R15, R4 ;  /* 0x0000000f05097227 */ /* 0x000fe200078e0004 */
[----:B------:R-:W-:-:S03]  /*0760*/  SHF.R.S32.HI R5, RZ, 0x1f, R44 ;  /* 0x0000001fff057819 */ /* 0x000fc6000001142c */
[C---:B------:R-:W-:Y:S01]  /*0770*/  IMAD.SHL.U32 R4, R14.reuse, 0x2, RZ ;  /* 0x000000020e047824 */ /* 0x040fe200078e00ff */
[----:B------:R-:W-:Y:S01]  /*0780*/  LEA.HI R44, R5, R44, RZ, 0x5 ;  /* 0x0000002c052c7211 */ /* 0x000fe200078f28ff */
[----:B------:R-:W-:Y:S01]  /*0790*/  IMAD.HI.U32 R9, R9, R17, RZ ;  /* 0x0000001109097227 */ /* 0x000fe200078e00ff */
[----:B------:R-:W-:Y:S02]  /*07a0*/  LOP3.LUT R5, R14, 0xe0, RZ, 0xc0, !PT ;  /* 0x000000e00e057812 */ /* 0x000fe400078ec0ff */
[----:B------:R-:W-:Y:S01]  /*07b0*/  LOP3.LUT R7, R4, 0x1fe, RZ, 0xc0, !PT ;  /* 0x000001fe04077812 */ /* 0x000fe200078ec0ff */
[----:B------:R-:W-:Y:S01]  /*07c0*/  IMAD.MOV R16, RZ, RZ, -R9 ;  /* 0x000000ffff107224 */ /* 0x000fe200078e0a09 */
[----:B------:R-:W-:Y:S01]  /*07d0*/  LEA.HI R19, R5, R8, RZ, 0x1b ;  /* 0x0000000805137211 */ /* 0x000fe200078fd8ff */
[----:B0-----:R-:W-:Y:S01]  /*07e0*/  IMAD.MOV R12, RZ, RZ, -R13 ;  /* 0x000000ffff0c7224 */ /* 0x001fe200078e0a0d */
[----:B------:R-:W-:Y:S01]  /*07f0*/  LOP3.LUT R7, R7, 0x30, R10, 0x78, !PT ;  /* 0x0000003007077812 */ /* 0x000fe200078e780a */
[----:B------:R-:W-:Y:S01]  /*0800*/  IMAD R17, R6, R16, R17 ;  /* 0x0000001006117224 */ /* 0x000fe200078e0211 */
[----:B------:R-:W-:Y:S01]  /*0810*/  IABS R28, R19 ;  /* 0x00000013001c7213 */ /* 0x000fe20000000000 */
[----:B------:R-:W-:Y:S01]  /*0820*/  IMAD R15, R12, R11, RZ ;  /* 0x0000000b0c0f7224 */ /* 0x000fe200078e02ff */
[----:B------:R-:W-:Y:S01]  /*0830*/  SHF.R.S32.HI R44, RZ, 0x5, R44 ;  /* 0x00000005ff2c7819 */ /* 0x000fe2000001142c */
[----:B------:R-:W-:Y:S01]  /*0840*/  IMAD.MOV.U32 R12, RZ, RZ, RZ ;  /* 0x000000ffff0c7224 */ /* 0x000fe200078e00ff */
[----:B------:R-:W-:Y:S01]  /*0850*/  ISETP.GT.U32.AND P0, PT, R6, R17, PT ;  /* 0x000000110600720c */ /* 0x000fe20003f04070 */
[----:B------:R-:W-:-:S02]  /*0860*/  VIADD R10, R19, 0x38 ;  /* 0x00000038130a7836 */ /* 0x000fc40000000000 */
[C---:B------:R-:W-:Y:S02]  /*0870*/  VIADD R29, R19.reuse, 0x30 ;  /* 0x00000030131d7836 */ /* 0x040fe40000000000 */
[----:B------:R-:W-:Y:S01]  /*0880*/  VIADD R27, R19, 0x20 ;  /* 0x00000020131b7836 */ /* 0x000fe20000000000 */
[----:B------:R-:W-:Y:S01]  /*0890*/  IABS R16, R10 ;  /* 0x0000000a00107213 */ /* 0x000fe20000000000 */
[----:B------:R-:W-:Y:S01]  /*08a0*/  IMAD.HI.U32 R9, R13, R15, R12 ;  /* 0x0000000f0d097227 */ /* 0x000fe200078e000c */
[----:B------:R-:W-:Y:S02]  /*08b0*/  IABS R18, R29 ;  /* 0x0000001d00127213 */ /* 0x000fe40000000000 */
[----:B------:R-:W-:Y:S01]  /*08c0*/  IABS R24, R27 ;  /* 0x0000001b00187213 */ /* 0x000fe20000000000 */
[----:B------:R-:W-:Y:S01]  /*08d0*/  VIADD R25, R19, 0x28 ;  /* 0x0000002813197836 */ /* 0x000fe20000000000 */
[----:B------:R-:W-:Y:S01]  /*08e0*/  ISETP.GE.AND P1, PT, R10, RZ, PT ;  /* 0x000000ff0a00720c */ /* 0x000fe20003f26270 */
[----:B------:R-:W-:Y:S01]  /*08f0*/  @!P0 IMAD.IADD R17, R17, 0x1, -R6 ;  /* 0x0000000111118824 */ /* 0x000fe200078e0a06 */
[----:B------:R-:W-:Y:S01]  /*0900*/  ISETP.NE.AND P0, PT, R22, RZ, PT ;  /* 0x000000ff1600720c */ /* 0x000fe20003f05270 */
[----:B------:R-:W-:Y:S01]  /*0910*/  IMAD.HI.U32 R10, R9, R16, RZ ;  /* 0x00000010090a7227 */ /* 0x000fe200078e00ff */
[----:B------:R-:W-:-:S02]  /*0920*/  IABS R20, R25 ;  /* 0x0000001900147213 */ /* 0x000fc40000000000 */
[----:B------:R-:W-:Y:S01]  /*0930*/  ISETP.GT.U32.AND P2, PT, R6, R17, PT ;  /* 0x000000110600720c */ /* 0x000fe20003f44070 */
[----:B------:R-:W-:-:S04]  /*0940*/  IMAD.HI.U32 R12, R9, R18, RZ ;  /* 0x00000012090c7227 */ /* 0x000fc800078e00ff */
[----:B------:R-:W-:-:S04]  /*0950*/  IMAD.HI.U32 R15, R9, R24, RZ ;  /* 0x00000018090f7227 */ /* 0x000fc800078e00ff */
[----:B------:R-:W-:-:S04]  /*0960*/  IMAD.HI.U32 R13, R9, R20, RZ ;  /* 0x00000014090d7227 */ /* 0x000fc800078e00ff */
[----:B------:R-:W-:Y:S02]  /*0970*/  IMAD.MOV R10, RZ, RZ, -R10 ;  /* 0x000000ffff0a7224 */ /* 0x000fe400078e0a0a */
[----:B------:R-:W-:Y:S02]  /*0980*/  IMAD.MOV R12, RZ, RZ, -R12 ;  /* 0x000000ffff0c7224 */ /* 0x000fe400078e0a0c */
[----:B------:R-:W-:Y:S02]  /*0990*/  IMAD.MOV R15, RZ, RZ, -R15 ;  /* 0x000000ffff0f7224 */ /* 0x000fe400078e0a0f */
[----:B------:R-:W-:Y:S02]  /*09a0*/  IMAD.MOV R13, RZ, RZ, -R13 ;  /* 0x000000ffff0d7224 */ /* 0x000fe400078e0a0d */
[C---:B------:R-:W-:Y:S02]  /*09b0*/  IMAD R10, R11.reuse, R10, R16 ;  /* 0x0000000a0b0a7224 */ /* 0x040fe400078e0210 */
[----:B------:R-:W-:-:S02]  /*09c0*/  IMAD R12, R11, R12, R18 ;  /* 0x0000000c0b0c7224 */ /* 0x000fc400078e0212 */
[----:B------:R-:W-:Y:S01]  /*09d0*/  @!P2 IMAD.IADD R17, R17, 0x1, -R6 ;  /* 0x000000011111a824 */ /* 0x000fe200078e0a06 */
[----:B------:R-:W-:Y:S01]  /*09e0*/  ISETP.GT.U32.AND P3, PT, R11, R10, PT ;  /* 0x0000000a0b00720c */ /* 0x000fe20003f64070 */
[----:B------:R-:W-:Y:S01]  /*09f0*/  VIADD R30, R19, 0x18 ;  /* 0x00000018131e7836 */ /* 0x000fe20000000000 */
[C---:B------:R-:W-:Y:S01]  /*0a00*/  ISETP.GT.U32.AND P6, PT, R11.reuse, R12, PT ;  /* 0x0000000c0b00720c */ /* 0x040fe20003fc4070 */
[C---:B------:R-:W-:Y:S02]  /*0a10*/  IMAD R18, R11.reuse, R15, R24 ;  /* 0x0000000f0b127224 */ /* 0x040fe400078e0218 */
[C---:B------:R-:W-:Y:S01]  /*0a20*/  IMAD R16, R11.reuse, R13, R20 ;  /* 0x0000000d0b107224 */ /* 0x040fe200078e0214 */
[----:B------:R-:W-:Y:S01]  /*0a30*/  IABS R26, R30 ;  /* 0x0000001e001a7213 */ /* 0x000fe20000000000 */
[----:B------:R-:W-:Y:S01]  /*0a40*/  IMAD.MOV.U32 R15, RZ, RZ, R17 ;  /* 0x000000ffff0f7224 */ /* 0x000fe200078e0011 */
[----:B------:R-:W-:Y:S01]  /*0a50*/  ISETP.GT.U32.AND P5, PT, R11, R18, PT ;  /* 0x000000120b00720c */ /* 0x000fe20003fa4070 */
[----:B------:R-:W-:-:S02]  /*0a60*/  VIADD R32, R19, 0x8 ;  /* 0x0000000813207836 */ /* 0x000fc40000000000 */
[----:B------:R-:W-:Y:S01]  /*0a70*/  @!P4 IMAD.MOV R15, RZ, RZ, -R15 ;  /* 0x000000ffff0fc224 */ /* 0x000fe200078e0a0f */
[----:B------:R-:W-:Y:S01]  /*0a80*/  ISETP.GT.U32.AND P4, PT, R11, R16, PT ;  /* 0x000000100b00720c */ /* 0x000fe20003f84070 */
[----:B------:R-:W-:Y:S01]  /*0a90*/  IMAD.HI.U32 R13, R9, R26, RZ ;  /* 0x0000001a090d7227 */ /* 0x000fe200078e00ff */
[----:B------:R-:W-:Y:S02]  /*0aa0*/  IABS R6, R32 ;  /* 0x0000002000067213 */ /* 0x000fe40000000000 */
[----:B------:R-:W-:Y:S01]  /*0ab0*/  @!P0 LOP3.LUT R15, RZ, R22, RZ, 0x33, !PT ;  /* 0x00000016ff0f8212 */ /* 0x000fe200078e33ff */
[C---:B------:R-:W-:Y:S01]  /*0ac0*/  VIADD R31, R19.reuse, 0x10 ;  /* 0x00000010131f7836 */ /* 0x040fe20000000000 */
[----:B------:R-:W-:Y:S01]  /*0ad0*/  ISETP.GE.AND P0, PT, R19, RZ, PT ;  /* 0x000000ff1300720c */ /* 0x000fe20003f06270 */
[----:B------:R-:W-:Y:S01]  /*0ae0*/  IMAD.MOV R13, RZ, RZ, -R13 ;  /* 0x000000ffff0d7224 */ /* 0x000fe200078e0a0d */
[----:B------:R-:W-:Y:S01]  /*0af0*/  LOP3.LUT R22, RZ, R23, RZ, 0x33, !PT ;  /* 0x00000017ff167212 */ /* 0x000fe200078e33ff */
[--C-:B------:R-:W-:Y:S01]  /*0b00*/  @!P3 IMAD.IADD R10, R10, 0x1, -R11.reuse ;  /* 0x000000010a0ab824 */ /* 0x100fe200078e0a0b */
[----:B------:R-:W-:Y:S01]  /*0b10*/  IABS R24, R31 ;  /* 0x0000001f00187213 */ /* 0x000fe20000000000 */
[----:B------:R-:W-:-:S02]  /*0b20*/  @!P6 IMAD.IADD R12, R12, 0x1, -R11 ;  /* 0x000000010c0ce824 */ /* 0x000fc400078e0a0b */
[C---:B------:R-:W-:Y:S01]  /*0b30*/  IMAD R20, R11.reuse, R13, R26 ;  /* 0x0000000d0b147224 */ /* 0x040fe200078e021a */
[C---:B------:R-:W-:Y:S01]  /*0b40*/  ISETP.GT.U32.AND P3, PT, R11.reuse, R10, PT ;  /* 0x0000000a0b00720c */ /* 0x040fe20003f64070 */
[----:B------:R-:W-:Y:S02]  /*0b50*/  IMAD.MOV.U32 R26, RZ, RZ, R6 ;  /* 0x000000ffff1a7224 */ /* 0x000fe400078e0006 */
[--C-:B------:R-:W-:Y:S01]  /*0b60*/  @!P4 IMAD.IADD R16, R16, 0x1, -R11.reuse ;  /* 0x000000011010c824 */ /* 0x100fe200078e0a0b */
[C---:B------:R-:W-:Y:S01]  /*0b70*/  ISETP.GT.U32.AND P4, PT, R11.reuse, R12, PT ;  /* 0x0000000c0b00720c */ /* 0x040fe20003f84070 */
[----:B------:R-:W-:Y:S01]  /*0b80*/  @!P5 IMAD.IADD R18, R18, 0x1, -R11 ;  /* 0x000000011212d824 */ /* 0x000fe200078e0a0b */
[----:B------:R-:W-:Y:S01]  /*0b90*/  ISETP.GT.U32.AND P2, PT, R11, R20, PT ;  /* 0x000000140b00720c */ /* 0x000fe20003f44070 */
[----:B------:R-:W-:Y:S01]  /*0ba0*/  IMAD.HI.U32 R6, R9, R24, RZ ;  /* 0x0000001809067227 */ /* 0x000fe200078e00ff */
[C---:B------:R-:W-:Y:S02]  /*0bb0*/  ISETP.GT.U32.AND P5, PT, R11.reuse, R16, PT ;  /* 0x000000100b00720c */ /* 0x040fe40003fa4070 */
[----:B------:R-:W-:Y:S01]  /*0bc0*/  ISETP.GT.U32.AND P6, PT, R11, R18, PT ;  /* 0x000000120b00720c */ /* 0x000fe20003fc4070 */
[----:B------:R-:W-:-:S04]  /*0bd0*/  IMAD.HI.U32 R13, R9, R26, RZ ;  /* 0x0000001a090d7227 */ /* 0x000fc800078e00ff */
[----:B------:R-:W-:Y:S02]  /*0be0*/  IMAD.MOV R6, RZ, RZ, -R6 ;  /* 0x000000ffff067224 */ /* 0x000fe400078e0a06 */
[----:B------:R-:W-:Y:S02]  /*0bf0*/  IMAD.MOV R13, RZ, RZ, -R13 ;  /* 0x000000ffff0d7224 */ /* 0x000fe400078e0a0d */
[----:B------:R-:W-:-:S04]  /*0c00*/  IMAD.HI.U32 R9, R9, R28, RZ ;  /* 0x0000001c09097227 */ /* 0x000fc800078e00ff */
[C---:B------:R-:W-:Y:S02]  /*0c10*/  IMAD R24, R11.reuse, R6, R24 ;  /* 0x000000060b187224 */ /* 0x040fe400078e0218 */
[C---:B------:R-:W-:Y:S02]  /*0c20*/  IMAD R26, R11.reuse, R13, R26 ;  /* 0x0000000d0b1a7224 */ /* 0x040fe400078e021a */
[----:B------:R-:W-:Y:S02]  /*0c30*/  IMAD.MOV R9, RZ, RZ, -R9 ;  /* 0x000000ffff097224 */ /* 0x000fe400078e0a09 */
[----:B------:R-:W-:Y:S02]  /*0c40*/  IMAD.SHL.U32 R6, R14, 0x8, RZ ;  /* 0x000000080e067824 */ /* 0x000fe400078e00ff */
[--C-:B------:R-:W-:Y:S01]  /*0c50*/  @!P3 IMAD.IADD R10, R10, 0x1, -R11.reuse ;  /* 0x000000010a0ab824 */ /* 0x100fe200078e0a0b */
[C---:B------:R-:W-:Y:S01]  /*0c60*/  ISETP.GT.U32.AND P3, PT, R11.reuse, R24, PT ;  /* 0x000000180b00720c */ /* 0x040fe20003f64070 */
[C---:B------:R-:W-:Y:S01]  /*0c70*/  IMAD R28, R11.reuse, R9, R28 ;  /* 0x000000090b1c7224 */ /* 0x040fe200078e021c */
[----:B------:R-:W-:Y:S01]  /*0c80*/  LOP3.LUT R6, R6, 0x30, RZ, 0xc0, !PT ;  /* 0x0000003006067812 */ /* 0x000fe200078ec0ff */
[--C-:B------:R-:W-:Y:S01]  /*0c90*/  @!P4 IMAD.IADD R12, R12, 0x1, -R11.reuse ;  /* 0x000000010c0cc824 */ /* 0x100fe200078e0a0b */
[C---:B------:R-:W-:Y:S01]  /*0ca0*/  ISETP.GT.U32.AND P4, PT, R11.reuse, R26, PT ;  /* 0x0000001a0b00720c */ /* 0x040fe20003f84070 */
[----:B------:R-:W-:Y:S01]  /*0cb0*/  @!P6 IMAD.IADD R18, R18, 0x1, -R11 ;  /* 0x000000011212e824 */ /* 0x000fe200078e0a0b */
[----:B------:R-:W-:Y:S01]  /*0cc0*/  ISETP.GT.U32.AND P6, PT, R11, R28, PT ;  /* 0x0000001c0b00720c */ /* 0x000fe20003fc4070 */
[----:B------:R-:W-:Y:S01]  /*0cd0*/  IMAD R21, R5, 0x10, R6 ;  /* 0x0000001005157824 */ /* 0x000fe200078e0206 */
[----:B------:R-:W-:Y:S01]  /*0ce0*/  SHF.R.S32.HI R9, RZ, 0x2, R14 ;  /* 0x00000002ff097819 */ /* 0x000fe2000001140e */
[----:B------:R-:W-:-:S02]  /*0cf0*/  IMAD.SHL.U32 R6, R14, 0x20, RZ ;  /* 0x000000200e067824 */ /* 0x000fc400078e00ff */
[--C-:B------:R-:W-:Y:S01]  /*0d00*/  @!P2 IMAD.IADD R20, R20, 0x1, -R11.reuse ;  /* 0x000000011414a824 */ /* 0x100fe200078e0a0b */
[----:B------:R-:W-:Y:S01]  /*0d10*/  SGXT R9, R9, 0x1 ;  /* 0x000000010909781a */ /* 0x000fe20000000200 */
[--C-:B------:R-:W-:Y:S01]  /*0d20*/  @!P5 IMAD.IADD R16, R16, 0x1, -R11.reuse ;  /* 0x000000011010d824 */ /* 0x100fe200078e0a0b */
[----:B------:R-:W-:Y:S01]  /*0d30*/  LOP3.LUT R6, R6, 0x60, RZ, 0xc0, !PT ;  /* 0x0000006006067812 */ /* 0x000fe200078ec0ff */
[--C-:B------:R-:W-:Y:S01]  /*0d40*/  @!P3 IMAD.IADD R24, R24, 0x1, -R11.reuse ;  /* 0x000000011818b824 */ /* 0x100fe200078e0a0b */
[----:B------:R-:W-:Y:S01]  /*0d50*/  ISETP.GT.U32.AND P2, PT, R11, R20, PT ;  /* 0x000000140b00720c */ /* 0x000fe20003f44070 */
[----:B------:R-:W-:Y:S01]  /*0d60*/  @!P4 IMAD.IADD R26, R26, 0x1, -R11 ;  /* 0x000000011a1ac824 */ /* 0x000fe200078e0a0b */
[----:B------:R-:W-:Y:S01]  /*0d70*/  ISETP.GE.AND P5, PT, R29, RZ, PT ;  /* 0x000000ff1d00720c */ /* 0x000fe20003fa6270 */
[----:B------:R-:W-:Y:S01]  /*0d80*/  IMAD.MOV.U32 R17, RZ, RZ, R10 ;  /* 0x000000ffff117224 */ /* 0x000fe200078e000a */
[----:B------:R-:W-:Y:S01]  /*0d90*/  LOP3.LUT R13, R6, 0x90, R9, 0xf8, !PT ;  /* 0x00000090060d7812 */ /* 0x000fe200078ef809 */
[----:B------:R-:W-:Y:S01]  /*0da0*/  IMAD.SHL.U32 R10, R14, 0x10, RZ ;  /* 0x000000100e0a7824 */ /* 0x000fe200078e00ff */
[C---:B------:R-:W-:Y:S01]  /*0db0*/  ISETP.GT.U32.AND P4, PT, R11.reuse, R24, PT ;  /* 0x000000180b00720c */ /* 0x040fe20003f84070 */
[--C-:B------:R-:W-:Y:S01]  /*0dc0*/  @!P6 IMAD.IADD R28, R28, 0x1, -R11.reuse ;  /* 0x000000011c1ce824 */ /* 0x100fe200078e0a0b */
[----:B------:R-:W-:Y:S01]  /*0dd0*/  ISETP.GT.U32.AND P6, PT, R11, R26, PT ;  /* 0x0000001a0b00720c */ /* 0x000fe20003fc4070 */
[----:B------:R-:W-:Y:S01]  /*0de0*/  IMAD.SHL.U32 R5, R14, 0x40, RZ ;  /* 0x000000400e057824 */ /* 0x000fe200078e00ff */
[----:B------:R-:W-:Y:S01]  /*0df0*/  LOP3.LUT R9, R10, 0x100, RZ, 0xc0, !PT ;  /* 0x000001000a097812 */ /* 0x000fe200078ec0ff */
[----:B------:R-:W-:Y:S01]  /*0e00*/  IMAD.MOV.U32 R19, RZ, RZ, R12 ;  /* 0x000000ffff137224 */ /* 0x000fe200078e000c */
[--C-:B------:R-:W-:Y:S01]  /*0e10*/  LOP3.LUT R10, R13, 0x10, R4.reuse, 0x78, !PT ;  /* 0x000000100d0a7812 */ /* 0x100fe200078e7804 */
[----:B------:R-:W-:Y:S01]  /*0e20*/  @!P2 IMAD.IADD R20, R20, 0x1, -R11 ;  /* 0x000000011414a824 */ /* 0x000fe200078e0a0b */
[----:B------:R-:W-:Y:S01]  /*0e30*/  LOP3.LUT R21, R21, 0x30, R4, 0x78, !PT ;  /* 0x0000003015157812 */ /* 0x000fe200078e7804 */
[----:B------:R-:W-:Y:S01]  /*0e40*/  @!P5 IMAD.MOV R19, RZ, RZ, -R19 ;  /* 0x000000ffff13d224 */ /* 0x000fe200078e0a13 */
[----:B------:R-:W-:Y:S01]  /*0e50*/  LOP3.LUT R12, R5, 0x1c0, RZ, 0xc0, !PT ;  /* 0x000001c0050c7812 */ /* 0x000fe200078ec0ff */
[----:B------:R-:W-:Y:S01]  /*0e60*/  @!P1 IMAD.MOV R17, RZ, RZ, -R17 ;  /* 0x000000ffff119224 */ /* 0x000fe200078e0a11 */
[----:B------:R-:W-:Y:S01]  /*0e70*/  IADD3 R9, R10, UR4, R9 ;  /* 0x000000040a097c10 */ /* 0x000fe2000fffe009 */
[--C-:B------:R-:W-:Y:S01]  /*0e80*/  @!P4 IMAD.IADD R24, R24, 0x1, -R11.reuse ;  /* 0x000000011818c824 */ /* 0x100fe200078e0a0b */
[----:B------:R-:W-:Y:S01]  /*0e90*/  IADD3 R10, R21, UR4, R12 ;  /* 0x00000004150a7c10 */ /* 0x000fe2000fffe00c */
[----:B------:R-:W-:Y:S01]  /*0ea0*/  @!P6 IMAD.IADD R26, R26, 0x1, -R11 ;  /* 0x000000011a1ae824 */ /* 0x000fe200078e0a0b */
[----:B------:R-:W0:Y:S01]  /*0eb0*/  LDC R21, c[0x0][0x240] ;  /* 0x00009000ff157b82 */ /* 0x000e220000000800 */
[----:B------:R-:W-:Y:S01]  /*0ec0*/  ISETP.GE.AND P2, PT, R25, RZ, PT ;  /* 0x000000ff1900720c */ /* 0x000fe20003f46270 */
[----:B------:R-:W-:Y:S01]  /*0ed0*/  IMAD R15, R15, UR5, RZ ;  /* 0x000000050f0f7c24 */ /* 0x000fe2000f8e02ff */
[----:B------:R-:W-:Y:S01]  /*0ee0*/  ISETP.GT.U32.AND P5, PT, R11, R28, PT ;  /* 0x0000001c0b00720c */ /* 0x000fe20003fa4070 */
[----:B------:R-:W-:Y:S01]  /*0ef0*/  ULDC UR5, c[0x0][0x230] ;  /* 0x00008c0000057ab9 */ /* 0x000fe20000000800 */
[----:B------:R-:W-:-:S02]  /*0f00*/  ISETP.GE.AND P1, PT, R27, RZ, PT ;  /* 0x000000ff1b00720c */ /* 0x000fc40003f26270 */
[----:B------:R-:W-:Y:S01]  /*0f10*/  ISETP.GE.AND P3, PT, R30, RZ, PT ;  /* 0x000000ff1e00720c */ /* 0x000fe20003f66270 */
[----:B------:R-:W1:Y:S01]  /*0f20*/  LDC.64 R12, c[0x0][0x218] ;  /* 0x00008600ff0c7b82 */ /* 0x000e620000000a00 */
[----:B------:R-:W-:Y:S02]  /*0f30*/  ISETP.GE.AND P4, PT, R31, RZ, PT ;  /* 0x000000ff1f00720c */ /* 0x000fe40003f86270 */
[----:B------:R-:W-:-:S03]  /*0f40*/  ISETP.GE.AND P6, PT, R32, RZ, PT ;  /* 0x000000ff2000720c */ /* 0x000fc60003fc6270 */
[----:B------:R-:W-:Y:S02]  /*0f50*/  @!P2 IMAD.MOV R16, RZ, RZ, -R16 ;  /* 0x000000ffff10a224 */ /* 0x000fe400078e0a10 */
[----:B------:R-:W-:Y:S01]  /*0f60*/  @!P5 IMAD.IADD R28, R28, 0x1, -R11 ;  /* 0x000000011c1cd824 */ /* 0x000fe200078e0a0b */
[----:B------:R-:W-:Y:S01]  /*0f70*/  ISETP.NE.AND P5, PT, R23, RZ, PT ;  /* 0x000000ff1700720c */ /* 0x000fe20003fa5270 */
[----:B------:R-:W-:Y:S01]  /*0f80*/  @!P1 IMAD.MOV R18, RZ, RZ, -R18 ;  /* 0x000000ffff129224 */ /* 0x000fe200078e0a12 */
[----:B------:R-:W-:Y:S01]  /*0f90*/  LOP3.LUT R11, R3, 0x10, RZ, 0xfc, !PT ;  /* 0x00000010030b7812 */ /* 0x000fe200078efcff */
[----:B------:R-:W-:Y:S01]  /*0fa0*/  @!P3 IMAD.MOV R20, RZ, RZ, -R20 ;  /* 0x000000ffff14b224 */ /* 0x000fe200078e0a14 */
[C---:B------:R-:W-:Y:S01]  /*0fb0*/  SEL R17, R22.reuse, R17, !P5 ;  /* 0x0000001116117207 */ /* 0x040fe20006800000 */
[----:B------:R-:W-:Y:S01]  /*0fc0*/  @!P4 IMAD.MOV R24, RZ, RZ, -R24 ;  /* 0x000000ffff18c224 */ /* 0x000fe200078e0a18 */
[C---:B------:R-:W-:Y:S01]  /*0fd0*/  SEL R19, R22.reuse, R19, !P5 ;  /* 0x0000001316137207 */ /* 0x040fe20006800000 */
[----:B------:R-:W-:Y:S01]  /*0fe0*/  @!P6 IMAD.MOV R26, RZ, RZ, -R26 ;  /* 0x000000ffff1ae224 */ /* 0x000fe200078e0a1a */
[C---:B------:R-:W-:Y:S01]  /*0ff0*/  SEL R16, R22.reuse, R16, !P5 ;  /* 0x0000001016107207 */ /* 0x040fe20006800000 */
[----:B------:R-:W-:Y:S01]  /*1000*/  @!P0 IMAD.MOV R28, RZ, RZ, -R28 ;  /* 0x000000ffff1c8224 */ /* 0x000fe200078e0a1c */
[C---:B------:R-:W-:Y:S01]  /*1010*/  SEL R18, R22.reuse, R18, !P5 ;  /* 0x0000001216127207 */ /* 0x040fe20006800000 */
[-C--:B0-----:R-:W-:Y:S01]  /*1020*/  IMAD R17, R17, R21.reuse, RZ ;  /* 0x0000001511117224 */ /* 0x081fe200078e02ff */
[C---:B------:R-:W-:Y:S01]  /*1030*/  SEL R20, R22.reuse, R20, !P5 ;  /* 0x0000001416147207 */ /* 0x040fe20006800000 */
[-C--:B------:R-:W-:Y:S01]  /*1040*/  IMAD R19, R19, R21.reuse, RZ ;  /* 0x0000001513137224 */ /* 0x080fe200078e02ff */
[----:B------:R-:W-:Y:S01]  /*1050*/  SEL R24, R22, R24, !P5 ;  /* 0x0000001816187207 */ /* 0x000fe20006800000 */
[-C--:B------:R-:W-:Y:S01]  /*1060*/  IMAD R16, R16, R21.reuse, RZ ;  /* 0x0000001510107224 */ /* 0x080fe200078e02ff */
[----:B------:R-:W-:Y:S01]  /*1070*/  SEL R26, R22, R26, !P5 ;  /* 0x0000001a161a7207 */ /* 0x000fe20006800000 */
[-C--:B------:R-:W-:Y:S01]  /*1080*/  IMAD R18, R18, R21.reuse, RZ ;  /* 0x0000001512127224 */ /* 0x080fe200078e02ff */
[----:B------:R-:W-:Y:S01]  /*1090*/  SEL R22, R22, R28, !P5 ;  /* 0x0000001c16167207 */ /* 0x000fe20006800000 */
[-C--:B------:R-:W-:Y:S01]  /*10a0*/  IMAD R20, R20, R21.reuse, RZ ;  /* 0x0000001514147224 */ /* 0x080fe200078e02ff */
[-C--:B-1----:R-:W-:Y:S01]  /*10b0*/  LEA R40, P3, R17, R12.reuse, 0x1 ;  /* 0x0000000c11287211 */ /* 0x082fe200078608ff */
[-C--:B------:R-:W-:Y:S01]  /*10c0*/  IMAD R24, R24, R21.reuse, RZ ;  /* 0x0000001518187224 */ /* 0x080fe200078e02ff */
[-C--:B------:R-:W-:Y:S01]  /*10d0*/  LEA R38, P6, R19, R12.reuse, 0x1 ;  /* 0x0000000c13267211 */ /* 0x080fe200078c08ff */
[-C--:B------:R-:W-:Y:S01]  /*10e0*/  IMAD R29, R26, R21.reuse, RZ ;  /* 0x000000151a1d7224 */ /* 0x080fe200078e02ff */
[----:B------:R-:W-:Y:S01]  /*10f0*/  LEA R36, P5, R16, R12, 0x1 ;  /* 0x0000000c10247211 */ /* 0x000fe200078a08ff */
[----:B------:R-:W-:Y:S01]  /*1100*/  IMAD R22, R22, R21, RZ ;  /* 0x0000001516167224 */ /* 0x000fe200078e02ff */
[-C--:B------:R-:W-:Y:S01]  /*1110*/  LEA.HI.X.SX32 R41, R17, R13.reuse, 0x1, P3 ;  /* 0x0000000d11297211 */ /* 0x080fe200018f0eff */
[----:B------:R-:W-:Y:S01]  /*1120*/  IMAD R49, R11, R42, RZ ;  /* 0x0000002a0b317224 */ /* 0x000fe200078e02ff */
[-C--:B------:R-:W-:Y:S01]  /*1130*/  LEA.HI.X.SX32 R39, R19, R13.reuse, 0x1, P6 ;  /* 0x0000000d13277211 */ /* 0x080fe200030f0eff */
[----:B------:R-:W-:Y:S01]  /*1140*/  IMAD.SHL.U32 R42, R42, 0x20, RZ ;  /* 0x000000202a2a7824 */ /* 0x000fe200078e00ff */
[----:B------:R-:W-:-:S02]  /*1150*/  LEA.HI.X.SX32 R37, R16, R13, 0x1, P5 ;  /* 0x0000000d10257211 */ /* 0x000fc400028f0eff */
[----:B------:R-:W-:Y:S02]  /*1160*/  CS2R R16, SRZ ;  /* 0x0000000000107805 */ /* 0x000fe4000001ff00 */
[-C--:B------:R-:W-:Y:S02]  /*1170*/  LEA R34, P2, R18, R12.reuse, 0x1 ;  /* 0x0000000c12227211 */ /* 0x080fe400078408ff */
[-C--:B------:R-:W-:Y:S02]  /*1180*/  LEA R32, P4, R20, R12.reuse, 0x1 ;  /* 0x0000000c14207211 */ /* 0x080fe400078808ff */
[-C--:B------:R-:W-:Y:S02]  /*1190*/  LEA R30, P3, R24, R12.reuse, 0x1 ;  /* 0x0000000c181e7211 */ /* 0x080fe400078608ff */
[-C--:B------:R-:W-:Y:S02]  /*11a0*/  LEA R28, P6, R29, R12.reuse, 0x1 ;  /* 0x0000000c1d1c7211 */ /* 0x080fe400078c08ff */
[----:B------:R-:W-:-:S02]  /*11b0*/  LEA R26, P5, R22, R12, 0x1 ;  /* 0x0000000c161a7211 */ /* 0x000fc400078a08ff */
[----:B------:R-:W-:Y:S02]  /*11c0*/  SHF.R.S32.HI R12, RZ, 0x6, R14 ;  /* 0x00000006ff0c7819 */ /* 0x000fe4000001140e */
[-C--:B------:R-:W-:Y:S02]  /*11d0*/  LEA.HI.X.SX32 R35, R18, R13.reuse, 0x1, P2 ;  /* 0x0000000d12237211 */ /* 0x080fe400010f0eff */
[----:B------:R-:W-:Y:S02]  /*11e0*/  CS2R R18, SRZ ;  /* 0x0000000000127805 */ /* 0x000fe4000001ff00 */
[----:B------:R-:W-:Y:S02]  /*11f0*/  SGXT R12, R12, 0x1 ;  /* 0x000000010c0c781a */ /* 0x000fe40000000200 */
[-C--:B------:R-:W-:Y:S02]  /*1200*/  LEA.HI.X.SX32 R33, R20, R13.reuse, 0x1, P4 ;  /* 0x0000000d14217211 */ /* 0x080fe400020f0eff */
[-C--:B------:R-:W-:Y:S01]  /*1210*/  LEA.HI.X.SX32 R31, R24, R13.reuse, 0x1, P3 ;  /* 0x0000000d181f7211 */ /* 0x080fe200018f0eff */
[----:B------:R-:W-:Y:S01]  /*1220*/  IMAD.WIDE R24, R15, 0x2, RZ ;  /* 0x000000020f187825 */ /* 0x000fe200078e02ff */
[----:B------:R-:W-:-:S02]  /*1230*/  LEA.HI.X.SX32 R29, R29, R13, 0x1, P6 ;  /* 0x0000000d1d1d7211 */ /* 0x000fc400030f0eff */
[----:B------:R-:W-:Y:S02]  /*1240*/  LEA.HI.X.SX32 R27, R22, R13, 0x1, P5 ;  /* 0x0000000d161b7211 */ /* 0x000fe400028f0eff */
[----:B------:R-:W-:Y:S02]  /*1250*/  LEA R43, P1, R49, UR8, 0x1 ;  /* 0x00000008312b7c11 */ /* 0x000fe4000f8208ff */
[----:B------:R-:W-:Y:S02]  /*1260*/  LEA R45, P0, R47, UR8, 0x1 ;  /* 0x000000082f2d7c11 */ /* 0x000fe4000f8008ff */
[----:B------:R-:W-:Y:S02]  /*1270*/  LOP3.LUT R13, R12, 0x90, RZ, 0xc0, !PT ;  /* 0x000000900c0d7812 */ /* 0x000fe400078ec0ff */
[----:B------:R-:W-:Y:S02]  /*1280*/  LEA.HI.X.SX32 R49, R49, UR9, 0x1, P1 ;  /* 0x0000000931317c11 */ /* 0x000fe400088f0eff */
[----:B------:R-:W-:-:S02]  /*1290*/  LEA.HI.X.SX32 R47, R47, UR9, 0x1, P0 ;  /* 0x000000092f2f7c11 */ /* 0x000fc400080f0eff */
[----:B------:R-:W-:-:S07]  /*12a0*/  LOP3.LUT R46, R13, 0x17e, R4, 0x78, !PT ;  /* 0x0000017e0d2e7812 */ /* 0x000fce00078e7804 */
.L_x_1:
[----:B------:R-:W-:Y:S02]  /*12b0*/  ISETP.GE.AND P0, PT, R3, UR5, PT ;  /* 0x0000000503007c0c */ /* 0x000fe4000bf06270 */
[C---:B------:R-:W-:Y:S02]  /*12c0*/  IADD3 R20, P1, R24.reuse, R45, RZ ;  /* 0x0000002d18147210 */ /* 0x040fe40007f3e0ff */
[----:B------:R-:W-:Y:S02]  /*12d0*/  PRMT R55, RZ, 0x7610, R55 ;  /* 0x00007610ff377816 */ /* 0x000fe40000000037 */
[----:B------:R-:W-:Y:S01]  /*12e0*/  ISETP.GE.AND P2, PT, R11, UR5, PT ;  /* 0x000000050b007c0c */ /* 0x000fe2000bf46270 */
[----:B------:R-:W-:Y:S01]  /*12f0*/  IMAD.X R21, R25, 0x1, R47, P1 ;  /* 0x0000000119157824 */ /* 0x000fe200008e062f */
[----:B------:R-:W-:-:S05]  /*1300*/  IADD3 R14, P1, R24, R43, RZ ;  /* 0x0000002b180e7210 */ /* 0x000fca0007f3e0ff */
[----:B------:R0:W2:Y:S01]  /*1310*/  @!P0 LDG.E.U16 R55, desc[UR6][R20.64] ;  /* 0x0000000614378981 */ /* 0x0000a2000c1e1500 */
[----:B------:R-:W-:Y:S01]  /*1320*/  PRMT R23, RZ, 0x7610, R23 ;  /* 0x00007610ff177816 */ /* 0x000fe20000000017 */
[----:B------:R-:W-:Y:S01]  /*1330*/  IMAD.X R15, R25, 0x1, R49, P1 ;  /* 0x00000001190f7824 */ /* 0x000fe200008e0631 */
[----:B------:R-:W-:-:S04]  /*1340*/  ISETP.GE.AND P0, PT, R2, UR5, PT ;  /* 0x0000000502007c0c */ /* 0x000fc8000bf06270 */
[----:B------:R1:W3:Y:S01]  /*1350*/  @!P2 LDG.E.U16 R23, desc[UR6][R14.64] ;  /* 0x000000060e17a981 */ /* 0x0002e2000c1e1500 */
[----:B------:R-:W-:Y:S01]  /*1360*/  PRMT R52, RZ, 0x7610, R52 ;  /* 0x00007610ff347816 */ /* 0x000fe20000000034 */
[C---:B------:R-:W-:Y:S01]  /*1370*/  IMAD.WIDE R12, R51.reuse, 0x2, R26 ;  /* 0x00000002330c7825 */ /* 0x040fe200078e021a */
[----:B------:R-:W-:Y:S01]  /*1380*/  BAR.SYNC.DEFER_BLOCKING 0x0 ;  /* 0x0000000000007b1d */ /* 0x000fe20000010000 */
[----:B------:R-:W-:Y:S02]  /*1390*/  PRMT R22, RZ, 0x7610, R22 ;  /* 0x00007610ff167816 */ /* 0x000fe40000000016 */
[C---:B0-----:R-:W-:Y:S01]  /*13a0*/  IMAD.WIDE R20, R51.reuse, 0x2, R28 ;  /* 0x0000000233147825 */ /* 0x041fe200078e021c */
[----:B------:R-:W-:Y:S02]  /*13b0*/  PRMT R48, RZ, 0x7610, R48 ;  /* 0x00007610ff307816 */ /* 0x000fe40000000030 */
[----:B------:R-:W-:Y:S01]  /*13c0*/  PRMT R50, RZ, 0x7610, R50 ;  /* 0x00007610ff327816 */ /* 0x000fe20000000032 */
[----:B-1----:R-:W-:Y:S01]  /*13d0*/  IMAD.WIDE R14, R51, 0x2, R30 ;  /* 0x00000002330e7825 */ /* 0x002fe200078e021e */
[----:B------:R-:W-:-:S02]  /*13e0*/  PRMT R56, RZ, 0x7610, R56 ;  /* 0x00007610ff387816 */ /* 0x000fc40000000038 */
[----:B------:R-:W-:Y:S02]  /*13f0*/  PRMT R58, RZ, 0x7610, R58 ;  /* 0x00007610ff3a7816 */ /* 0x000fe4000000003a */
[----:B------:R-:W-:Y:S02]  /*1400*/  PRMT R60, RZ, 0x7610, R60 ;  /* 0x00007610ff3c7816 */ /* 0x000fe4000000003c */
[----:B------:R-:W-:Y:S01]  /*1410*/  PRMT R57, RZ, 0x7610, R57 ;  /* 0x00007610ff397816 */ /* 0x000fe20000000039 */
[----:B------:R0:W4:Y:S04]  /*1420*/  @!P0 LDG.E.U16 R52, desc[UR6][R12.64] ;  /* 0x000000060c348981 */ /* 0x000128000c1e1500 */
[----:B------:R1:W5:Y:S04]  /*1430*/  @!P0 LDG.E.U16 R22, desc[UR6][R20.64] ;  /* 0x0000000614168981 */ /* 0x000368000c1e1500 */
[----:B------:R1:W5:Y:S01]  /*1440*/  @!P0 LDG.E.U16 R48, desc[UR6][R14.64] ;  /* 0x000000060e308981 */ /* 0x000362000c1e1500 */
[----:B0-----:R-:W-:-:S04]  /*1450*/  IMAD.WIDE R12, R51, 0x2, R32 ;  /* 0x00000002330c7825 */ /* 0x001fc800078e0220 */
[C---:B-1----:R-:W-:Y:S01]  /*1460*/  IMAD.WIDE R20, R51.reuse, 0x2, R34 ;  /* 0x0000000233147825 */ /* 0x042fe200078e0222 */
[----:B------:R0:W5:Y:S03]  /*1470*/  @!P0 LDG.E.U16 R50, desc[UR6][R12.64] ;  /* 0x000000060c328981 */ /* 0x000166000c1e1500 */
[C---:B------:R-:W-:Y:S01]  /*1480*/  IMAD.WIDE R14, R51.reuse, 0x2, R36 ;  /* 0x00000002330e7825 */ /* 0x040fe200078e0224 */
[----:B------:R-:W5:Y:S04]  /*1490*/  @!P0 LDG.E.U16 R56, desc[UR6][R20.64] ;  /* 0x0000000614388981 */ /* 0x000f68000c1e1500 */
[----:B------:R-:W5:Y:S01]  /*14a0*/  @!P0 LDG.E.U16 R58, desc[UR6][R14.64] ;  /* 0x000000060e3a8981 */ /* 0x000f62000c1e1500 */
[----:B0-----:R-:W-:-:S05]  /*14b0*/  IMAD.WIDE R12, R51, 0x2, R38 ;  /* 0x00000002330c7825 */ /* 0x001fca00078e0226 */
[----:B------:R-:W5:Y:S04]  /*14c0*/  @!P0 LDG.E.U16 R60, desc[UR6][R12.64] ;  /* 0x000000060c3c8981 */ /* 0x000f68000c1e1500 */
[----:B--2---:R0:W-:Y:S02]  /*14d0*/  STS.U16 [R46+UR4+0x1000], R55 ;  /* 0x001000372e007988 */ /* 0x0041e40008000404 */
[----:B0-----:R-:W-:-:S05]  /*14e0*/  IMAD.WIDE R54, R51, 0x2, R40 ;  /* 0x0000000233367825 */ /* 0x001fca00078e0228 */
[----:B------:R-:W2:Y:S04]  /*14f0*/  @!P0 LDG.E.U16 R57, desc[UR6][R54.64] ;  /* 0x0000000636398981 */ /* 0x000ea8000c1e1500 */
[----:B---3--:R-:W-:Y:S04]  /*1500*/  STS.U16 [R46+UR4+0x1200], R23 ;  /* 0x001200172e007988 */ /* 0x008fe80008000404 */
[----:B----4-:R-:W-:Y:S04]  /*1510*/  STS.U16 [R7+UR4], R52 ;  /* 0x0000003407007988 */ /* 0x010fe80008000404 */
[----:B-----5:R-:W-:Y:S04]  /*1520*/  STS.U16 [R7+UR4+0x200], R22 ;  /* 0x0002001607007988 */ /* 0x020fe80008000404 */
[----:B------:R-:W-:Y:S04]  /*1530*/  STS.U16 [R7+UR4+0x400], R48 ;  /* 0x0004003007007988 */ /* 0x000fe80008000404 */
[----:B------:R-:W-:Y:S04]  /*1540*/  STS.U16 [R7+UR4+0x600], R50 ;  /* 0x0006003207007988 */ /* 0x000fe80008000404 */
[----:B------:R-:W-:Y:S04]  /*1550*/  STS.U16 [R7+UR4+0x800], R56 ;  /* 0x0008003807007988 */ /* 0x000fe80008000404 */
[----:B------:R-:W-:Y:S04]  /*1560*/  STS.U16 [R7+UR4+0xa00], R58 ;  /* 0x000a003a07007988 */ /* 0x000fe80008000404 */
[----:B------:R-:W-:Y:S01]  /*1570*/  STS.U16 [R7+UR4+0xc00], R60 ;  /* 0x000c003c07007988 */ /* 0x000fe20008000404 */
[----:B------:R-:W-:-:S05]  /*1580*/  VIADD R44, R44, 0xffffffff ;  /* 0xffffffff2c2c7836 */ /* 0x000fca0000000000 */
[----:B------:R-:W-:Y:S01]  /*1590*/  ISETP.NE.U32.AND P0, PT, R44, RZ, PT ;  /* 0x000000ff2c00720c */ /* 0x000fe20003f05070 */
[----:B------:R-:W-:Y:S01]  /*15a0*/  UIADD3 UR5, UR5, -0x20, URZ ;  /* 0xffffffe005057890 */ /* 0x000fe2000fffe03f */
[----:B------:R-:W-:-:S04]  /*15b0*/  IMAD.WIDE R40, R53, 0x2, R40 ;  /* 0x0000000235287825 */ /* 0x000fc800078e0228 */
[----:B------:R-:W-:-:S04]  /*15c0*/  IMAD.WIDE R38, R53, 0x2, R38 ;  /* 0x0000000235267825 */ /* 0x000fc800078e0226 */
[----:B------:R-:W-:-:S04]  /*15d0*/  IMAD.WIDE R36, R53, 0x2, R36 ;  /* 0x0000000235247825 */ /* 0x000fc800078e0224 */
[----:B------:R-:W-:-:S04]  /*15e0*/  IMAD.WIDE R34, R53, 0x2, R34 ;  /* 0x0000000235227825 */ /* 0x000fc800078e0222 */
[----:B------:R-:W-:-:S04]  /*15f0*/  IMAD.WIDE R32, R53, 0x2, R32 ;  /* 0x0000000235207825 */ /* 0x000fc800078e0220 */
[----:B------:R-:W-:-:S04]  /*1600*/  IMAD.WIDE R30, R53, 0x2, R30 ;  /* 0x00000002351e7825 */ /* 0x000fc800078e021e */
[----:B------:R-:W-:-:S04]  /*1610*/  IMAD.WIDE R28, R53, 0x2, R28 ;  /* 0x00000002351c7825 */ /* 0x000fc800078e021c */
[----:B------:R-:W-:-:S04]  /*1620*/  IMAD.WIDE R26, R53, 0x2, R26 ;  /* 0x00000002351a7825 */ /* 0x000fc800078e021a */
[----:B------:R-:W-:Y:S01]  /*1630*/  IMAD.WIDE R24, R42, 0x2, R24 ;  /* 0x000000022a187825 */ /* 0x000fe200078e0218 */
[----:B--2---:R-:W-:Y:S01]  /*1640*/  STS.U16 [R7+UR4+0xe00], R57 ;  /* 0x000e003907007988 */ /* 0x004fe20008000404 */
[----:B------:R-:W-:Y:S06]  /*1650*/  BAR.SYNC.DEFER_BLOCKING 0x0 ;  /* 0x0000000000007b1d */ /* 0x000fec0000010000 */
[----:B------:R-:W-:Y:S04]  /*1660*/  LDSM.16.MT88.4 R20, [R9+0x1000] ;  /* 0x001000000914783b */ /* 0x000fe80000004200 */
[----:B------:R-:W0:Y:S02]  /*1670*/  LDSM.16.M88.4 R12, [R10] ;  /* 0x000000000a0c783b */ /* 0x000e240000000200 */
[----:B0-----:R-:W-:Y:S02]  /*1680*/  HMMA.16816.F32 R16, R20, R12, R16 ;  /* 0x0000000c1410723c */ /* 0x001fe40000001810 */
[----:B------:R-:W0:-:S15]  /*1690*/  LDSM.16.MT88.4 R20, [R9+0x1200] ;  /* 0x001200000914783b */ /* 0x000e1e0000004200 */
[----:B------:R-:W-:-:S07]  /*16a0*/  NOP ;  /* 0x0000000000007918 */ /* 0x000fce0000000000 */
[----:B0-----:R-:W-:Y:S01]  /*16b0*/  HMMA.16816.F32 R16, R20, R14, R16 ;  /* 0x0000000e1410723c */ /* 0x001fe20000001810 */
[----:B------:R-:W-:-:S08]  /*16c0*/  NOP ;  /* 0x0000000000007918 */ /* 0x000fd00000000000 */
[----:B------:R-:W-:-:S15]  /*16d0*/  @P0 BRA `(.L_x_1) ;  /* 0xfffffff800f40947 */ /* 0x000fde000383ffff */
[----:B------:R-:W-:Y:S02]  /*16e0*/  F2FP.F16.F32.PACK_AB R18, R19, R18 ;  /* 0x000000121312723e */ /* 0x000fe400000000ff */
[----:B------:R-:W-:-:S07]  /*16f0*/  F2FP.F16.F32.PACK_AB R16, R17, R16 ;  /* 0x000000101110723e */ /* 0x000fce00000000ff */
.L_x_0:
[----:B------:R-:W0:Y:S01]  /*1700*/  S2R R17, SR_TID.X ;  /* 0x0000000000117919 */ /* 0x000e220000002100 */
[----:B------:R-:W1:Y:S01]  /*1710*/  S2UR UR5, SR_CgaCtaId ;  /* 0x00000000000579c3 */ /* 0x000e620000008800 */
[----:B------:R-:W-:Y:S01]  /*1720*/  UMOV UR4, 0x400 ;  /* 0x0000040000047882 */ /* 0x000fe20000000000 */
[----:B------:R-:W-:-:S06]  /*1730*/  LOP3.LUT R5, R5, 0x600, RZ, 0xc0, !PT ;  /* 0x0000060005057812 */ /* 0x000fcc00078ec0ff */
[----:B------:R-:W-:Y:S01]  /*1740*/  BAR.SYNC.DEFER_BLOCKING 0x0 ;  /* 0x0000000000007b1d */ /* 0x000fe20000010000 */
[----:B------:R-:W-:Y:S02]  /*1750*/  PRMT R12, R16, 0x7632, R12 ;  /* 0x00007632100c7816 */ /* 0x000fe4000000000c */
[----:B------:R-:W-:Y:S01]  /*1760*/  PRMT R14, R18, 0x7632, R14 ;  /* 0x00007632120e7816 */ /* 0x000fe2000000000e */
[----:B------:R-:W-:-:S04]  /*1770*/  IMAD R2, R2, 0x4, R5 ;  /* 0x0000000402027824 */ /* 0x000fc800078e0205 */
[----:B------:R-:W2:Y:S01]  /*1780*/  LDC R11, c[0x0][0x248] ;  /* 0x00009200ff0b7b82 */ /* 0x000ea20000000800 */
[----:B------:R-:W-:Y:S02]  /*1790*/  ULDC.64 UR8, c[0x0][0x228] ;  /* 0x00008a0000087ab9 */ /* 0x000fe40000000a00 */
[----:B------:R-:W-:Y:S01]  /*17a0*/  ISETP.GE.AND P0, PT, R0, UR8, PT ;  /* 0x0000000800007c0c */ /* 0x000fe2000bf06270 */
[----:B-1----:R-:W-:Y:S01]  /*17b0*/  ULEA UR4, UR5, UR4, 0x18 ;  /* 0x0000000405047291 */ /* 0x002fe2000f8ec03f */
[--C-:B0-----:R-:W-:Y:S01]  /*17c0*/  LOP3.LUT R10, R6, 0x1c, R17.reuse, 0xf8, !PT ;  /* 0x0000001c060a7812 */ /* 0x101fe200078ef811 */
[----:B------:R-:W-:Y:S01]  /*17d0*/  IMAD.SHL.U32 R6, R17, 0x4, RZ ;  /* 0x0000000411067824 */ /* 0x000fe200078e00ff */
[----:B------:R-:W-:-:S04]  /*17e0*/  SHF.R.U32.HI R7, RZ, 0x5, R17 ;  /* 0x00000005ff077819 */ /* 0x000fc80000011611 */
[----:B------:R-:W-:Y:S02]  /*17f0*/  LOP3.LUT R7, R10, 0x2, R7, 0xf8, !PT ;  /* 0x000000020a077812 */ /* 0x000fe400078ef807 */
[----:B------:R-:W-:Y:S02]  /*1800*/  LOP3.LUT R10, R2, 0xe0, R17, 0x78, !PT ;  /* 0x000000e0020a7812 */ /* 0x000fe400078e7811 */
[----:B------:R-:W-:Y:S02]  /*1810*/  LOP3.LUT R7, R7, 0x80, R6, 0xf8, !PT ;  /* 0x0000008007077812 */ /* 0x000fe400078ef806 */
[C---:B------:R-:W-:Y:S02]  /*1820*/  LOP3.LUT R2, R8.reuse, R3, RZ, 0xfc, !PT ;  /* 0x0000000308027212 */ /* 0x040fe400078efcff */
[----:B------:R-:W-:Y:S02]  /*1830*/  LOP3.LUT R7, R7, 0x100, R4, 0xf8, !PT ;  /* 0x0000010007077812 */ /* 0x000fe400078ef804 */
[----:B------:R-:W-:-:S02]  /*1840*/  LOP3.LUT R4, R8, 0x20, R3, 0xfe, !PT ;  /* 0x0000002008047812 */ /* 0x000fc400078efe03 */
[C---:B------:R-:W-:Y:S01]  /*1850*/  LOP3.LUT R5, R7.reuse, 0x40, RZ, 0x3c, !PT ;  /* 0x0000004007057812 */ /* 0x040fe200078e3cff */
[----:B------:R-:W-:Y:S01]  /*1860*/  STS.U16 [R7+UR4], R16 ;  /* 0x0000001007007988 */ /* 0x000fe20008000404 */
[C---:B------:R-:W-:Y:S02]  /*1870*/  LOP3.LUT R6, R7.reuse, 0x20, RZ, 0x3c, !PT ;  /* 0x0000002007067812 */ /* 0x040fe400078e3cff */
[----:B------:R-:W-:Y:S01]  /*1880*/  LOP3.LUT R9, R7, 0x60, RZ, 0x3c, !PT ;  /* 0x0000006007097812 */ /* 0x000fe200078e3cff */
[----:B------:R2:W-:Y:S01]  /*1890*/  STS.U16 [R5+UR4+0x400], R12 ;  /* 0x0004000c05007988 */ /* 0x0005e20008000404 */
[----:B------:R-:W-:Y:S02]  /*18a0*/  LOP3.LUT R3, R8, 0x10, R3, 0xfe, !PT ;  /* 0x0000001008037812 */ /* 0x000fe400078efe03 */
[----:B------:R-:W-:Y:S01]  /*18b0*/  LEA.HI R8, R17, R8, RZ, 0x1c ;  /* 0x0000000811087211 */ /* 0x000fe200078fe0ff */
[----:B------:R-:W-:Y:S01]  /*18c0*/  STS.U16 [R6+UR4+0x200], R18 ;  /* 0x0002001206007988 */ /* 0x000fe20008000404 */
[----:B------:R-:W-:-:S02]  /*18d0*/  ISETP.LT.AND P3, PT, R2, UR9, !P0 ;  /* 0x0000000902007c0c */ /* 0x000fc4000c761270 */
[----:B------:R-:W-:Y:S01]  /*18e0*/  ISETP.LT.AND P1, PT, R4, UR9, !P0 ;  /* 0x0000000904007c0c */ /* 0x000fe2000c721270 */
[----:B------:R0:W-:Y:S01]  /*18f0*/  STS.U16 [R9+UR4+0x600], R14 ;  /* 0x0006000e09007988 */ /* 0x0001e20008000404 */
[----:B------:R-:W-:Y:S02]  /*1900*/  VIADD R8, R8, 0x30 ;  /* 0x0000003008087836 */ /* 0x000fe40000000000 */
[-C--:B--2---:R-:W-:Y:S01]  /*1910*/  IMAD R5, R2, R11.reuse, RZ ;  /* 0x0000000b02057224 */ /* 0x084fe200078e02ff */
[----:B------:R-:W-:Y:S03]  /*1920*/  BAR.SYNC.DEFER_BLOCKING 0x0 ;  /* 0x0000000000007b1d */ /* 0x000fe60000010000 */
[----:B------:R-:W-:Y:S02]  /*1930*/  IMAD R7, R11, 0x20, R5 ;  /* 0x000000200b077824 */ /* 0x000fe400078e0205 */
[----:B0-----:R-:W-:Y:S01]  /*1940*/  IMAD R9, R8, R11, RZ ;  /* 0x0000000b08097224 */ /* 0x001fe200078e02ff */
[----:B------:R-:W0:Y:S04]  /*1950*/  LDS R13, [R10+UR4] ;  /* 0x000000040a0d7984 */ /* 0x000e280008000800 */
[----:B------:R1:W2:Y:S01]  /*1960*/  LDS R15, [R10+UR4+0x100] ;  /* 0x000100040a0f7984 */ /* 0x0002a20008000800 */
[----:B------:R-:W-:-:S02]  /*1970*/  ULDC UR4, c[0x0][0x244] ;  /* 0x0000910000047ab9 */ /* 0x000fc40000000800 */
[----:B------:R-:W-:Y:S01]  /*1980*/  IMAD R0, R0, UR4, RZ ;  /* 0x0000000400007c24 */ /* 0x000fe2000f8e02ff */
[----:B------:R-:W-:-:S04]  /*1990*/  ULDC.64 UR4, c[0x0][0x220] ;  /* 0x0000880000047ab9 */ /* 0x000fc80000000a00 */
[----:B-1----:R-:W-:-:S04]  /*19a0*/  LEA R10, P2, R0, UR4, 0x1 ;  /* 0x00000004000a7c11 */ /* 0x002fc8000f8408ff */
[----:B------:R-:W-:Y:S01]  /*19b0*/  LEA.HI.X.SX32 R12, R0, UR5, 0x1, P2 ;  /* 0x00000005000c7c11 */ /* 0x000fe200090f0eff */
[C---:B------:R-:W-:Y:S01]  /*19c0*/  IMAD R0, R3.reuse, R11, RZ ;  /* 0x0000000b03007224 */ /* 0x040fe200078e02ff */
[----:B------:R-:W-:Y:S02]  /*19d0*/  ISETP.LT.AND P2, PT, R3, UR9, !P0 ;  /* 0x0000000903007c0c */ /* 0x000fe4000c741270 */
[-C--:B------:R-:W-:Y:S02]  /*19e0*/  LEA R2, P4, R5, R10.reuse, 0x1 ;  /* 0x0000000a05027211 */ /* 0x080fe400078808ff */
[----:B------:R-:W-:Y:S02]  /*19f0*/  ISETP.LT.AND P0, PT, R8, UR9, !P0 ;  /* 0x0000000908007c0c */ /* 0x000fe4000c701270 */
[-C--:B------:R-:W-:Y:S02]  /*1a00*/  LEA R4, P6, R0, R10.reuse, 0x1 ;  /* 0x0000000a00047211 */ /* 0x080fe400078c08ff */
[----:B------:R-:W-:-:S02]  /*1a10*/  LEA R6, P5, R7, R10, 0x1 ;  /* 0x0000000a07067211 */ /* 0x000fc400078a08ff */
[-C--:B------:R-:W-:Y:S02]  /*1a20*/  LEA.HI.X.SX32 R3, R5, R12.reuse, 0x1, P4 ;  /* 0x0000000c05037211 */ /* 0x080fe400020f0eff */
[-C--:B------:R-:W-:Y:S02]  /*1a30*/  LEA.HI.X.SX32 R5, R0, R12.reuse, 0x1, P6 ;  /* 0x0000000c00057211 */ /* 0x080fe400030f0eff */
[----:B------:R-:W-:Y:S02]  /*1a40*/  LEA.HI.X.SX32 R7, R7, R12, 0x1, P5 ;  /* 0x0000000c07077211 */ /* 0x000fe400028f0eff */
[----:B------:R-:W-:-:S04]  /*1a50*/  LEA R8, P4, R9, R10, 0x1 ;  /* 0x0000000a09087211 */ /* 0x000fc800078808ff */
[----:B------:R-:W-:Y:S02]  /*1a60*/  LEA.HI.X.SX32 R9, R9, R12, 0x1, P4 ;  /* 0x0000000c09097211 */ /* 0x000fe400020f0eff */
[----:B0-----:R-:W-:Y:S01]  /*1a70*/  PRMT R0, R13, 0x7632, R0 ;  /* 0x000076320d007816 */ /* 0x001fe20000000000 */
[----:B------:R0:W-:Y:S04]  /*1a80*/  @P3 STG.E.U16 desc[UR6][R2.64], R13 ;  /* 0x0000000d02003986 */ /* 0x0001e8000c101506 */
[----:B------:R0:W-:Y:S04]  /*1a90*/  @P2 STG.E.U16 desc[UR6][R4.64], R0 ;  /* 0x0000000004002986 */ /* 0x0001e8000c101506 */
[----:B--2---:R0:W-:Y:S01]  /*1aa0*/  @P1 STG.E.U16 desc[UR6][R6.64], R15 ;  /* 0x0000000f06001986 */ /* 0x0041e2000c101506 */
[----:B------:R-:W-:Y:S05]  /*1ab0*/  @!P0 EXIT ;  /* 0x000000000000894d */ /* 0x000fea0003800000 */
[----:B0-----:R-:W-:-:S05]  /*1ac0*/  PRMT R4, R15, 0x7632, R4 ;  /* 0x000076320f047816 */ /* 0x001fca0000000004 */
[----:B------:R-:W-:Y:S01]  /*1ad0*/  STG.E.U16 desc[UR6][R8.64], R4 ;  /* 0x0000000408007986 */ /* 0x000fe2000c101506 */
[----:B------:R-:W-:Y:S05]  /*1ae0*/  EXIT ;  /* 0x000000000000794d */ /* 0x000fea0003800000 */
.L_x_2:
[----:B------:R-:W-:-:S00]  /*1af0*/  BRA `(.L_x_2) ;  /* 0xfffffffc00fc7947 */ /* 0x000fc0000383ffff */
[----:B------:R-:W-:-:S00]  /*1b00*/  NOP ;  /* 0x0000000000007918 */ /* 0x000fc00000000000 */
[----:B------:R-:W-:-:S00]  /*1b10*/  NOP ;  /* 0x0000000000007918 */ /* 0x000fc00000000000 */
[----:B------:R-:W-:-:S00]  /*1b20*/  NOP ;  /* 0x0000000000007918 */ /* 0x000fc00000000000 */
[----:B------:R-:W-:-:S00]  /*1b30*/  NOP ;  /* 0x0000000000007918 */ /* 0x000fc00000000000 */
[----:B------:R-:W-:-:S00]  /*1b40*/  NOP ;  /* 0x0000000000007918 */ /* 0x000fc00000000000 */
[----:B------:R-:W-:-:S00]  /*1b50*/  NOP ;  /* 0x0000000000007918 */ /* 0x000fc00000000000 */
[----:B------:R-:W-:-:S00]  /*1b60*/  NOP ;  /* 0x0000000000007918 */ /* 0x000fc00000000000 */
[----:B------:R-:W-:-:S00]  /*1b70*/  NOP ;  /* 0x0000000000007918 */ /* 0x000fc00000000000 */
.L_x_3:


//--------------------- .nv.shared.matmul_kernel  --------------------------
	.section	.nv.shared.matmul_kernel,"aw",@nobits
	.sectionflags	@""
	.align	16
	.zero		1024


//--------------------- .nv.shared.reserved.0     --------------------------
	.section	.nv.shared.reserved.0,"aw",@nobits
	.weak		__nv_reservedSMEM_offset_0_alias
	.size		__nv_reservedSMEM_offset_0_alias, 0, 0
	.other		__nv_reservedSMEM_offset_0_alias,@"STO_CUDA_RESERVED_SHARED STV_DEFAULT"
__nv_reservedSMEM_offset_0_alias:
	.zero		0


//--------------------- .nv.constant0.matmul_kernel --------------------------
	.section	.nv.constant0.matmul_kernel,"a",@progbits
	.sectionflags	@""
	.align	4
.nv.constant0.matmul_kernel:
	.zero		608


//--------------------- SYMBOLS --------------------------

	.type		.nv.reservedSmem.offset0,@object
	.size		.nv.reservedSmem.offset0,0x4
